	.target	sm_100a

	.elftype	@"ET_EXEC"


//--------------------- .note.nv.tkinfo           --------------------------
	.section	.note.nv.tkinfo,"",@"SHT_NOTE"
	.sectionflags	@"SHF_NOTE_NV_TKINFO"
	.tkinfo
        /*0018*/ 	.word	0x00000002
        /*0030*/ 	.string	""
        /*0030*/ 	.string	"ptxas"
        /*0030*/ 	.string	"Cuda compilation tools, release 13.0, V13.0.88"
        /*0030*/ 	.string	"Build cuda_13.0.r13.0/compiler.36424714_0"
        /*0030*/ 	.string	"-arch sm_100a -m 64 "



//--------------------- .note.nv.cuinfo           --------------------------
	.section	.note.nv.cuinfo,"",@"SHT_NOTE"
	.sectionflags	@"SHF_NOTE_NV_CUINFO"
        /*0018*/ 	.short	0x0002
        /*001a*/ 	.short	0x0064
        /*001c*/ 	.short	0x0082
	.zero		2


//--------------------- .nv.info                  --------------------------
	.section	.nv.info,"",@"SHT_CUDA_INFO"
	.align	4


	//----- nvinfo : EIATTR_REGCOUNT
	.align		4
        /*0000*/ 	.byte	0x04, 0x2f
        /*0002*/ 	.short	(.L_19 - .L_18)
	.align		4
.L_18:
        /*0004*/ 	.word	index@(_ZN7cutlass13device_kernelINS_4gemm6kernel13GemmUniversalIN4cute5tupleIJiiiiEEENS1_10collective13CollectiveMmaINS1_35MainloopSm100TmaUmmaWarpSpecializedILi12ELi2ELi4ENS5_IJNS4_1CILi1EEENSA_ILi4EEESB_EEEEENS5_IJNSA_ILi128EEESF_NSA_ILi64EEEEEEaNS5_IJlSB_lEEEaSI_NS4_8TiledMMAINS4_8MMA_AtomIJNS4_15SM100_MMA_S8_SSIaaiLi128ELi128ELNS4_4UMMA5MajorE0ELSN_0ELNSM_8SaturateE0EEEEEENS4_6LayoutINS5_IJSB_SB_SB_EEENS5_IJNSA_ILi0EEEST_ST_EEEEENS5_IJNS4_10UnderscoreESW_SW_EEEEENS4_23SM90_TMA_LOAD_MULTICASTENS4_14ComposedLayoutINS4_7SwizzleILi2ELi4ELi3EEENS4_18smem_ptr_flag_bitsILi8EEENSR_INS5_IJNSA_ILi8EEESG_EEENS5_IJSG_SB_EEEEEEEvNS4_8identityENS4_13SM90_TMA_LOADES19_vS1A_EENS_8epilogue10collective18CollectiveEpilogueINS1D_23Sm100TmaWarpSpecializedILi2ELi2ELi64ELb0ELb0EEEJSH_NS5_IJNSR_ISF_SB_EENSR_ISG_SB_EEEEEaSI_aSI_NS1D_6fusion15FusionCallbacksIS1H_NS1L_17LinearCombinationIaiaiLNS_15FloatRoundStyleE2EEESH_S1K_JEEENS4_5SM1004TMEM4LOAD26SM100_TMEM_LOAD_32dp32b64xES1B_S19_NS4_39AutoVectorizingCopyWithAssumedAlignmentILi128EEENS4_14SM90_TMA_STOREES19_S1W_S1W_EEEvvEEEEvNT_6ParamsE)
        /*0008*/ 	.word	0x000000a4


	//----- nvinfo : EIATTR_FRAME_SIZE
	.align		4
.L_19:
        /*000c*/ 	.byte	0x04, 0x11
        /*000e*/ 	.short	(.L_21 - .L_20)
	.align		4
.L_20:
        /*0010*/ 	.word	index@($__internal_2_$__cuda_sm10x_tcgen05_guardrail_trap_unallocated_columns_being_dealloced)
        /*0014*/ 	.word	0x00000000


	//----- nvinfo : EIATTR_FRAME_SIZE
	.align		4
.L_21:
        /*0018*/ 	.byte	0x04, 0x11
        /*001a*/ 	.short	(.L_23 - .L_22)
	.align		4
.L_22:
        /*001c*/ 	.word	index@($__internal_1_$__cuda_sm10x_tcgen05_guardrail_trap_phase_invalid_during_alloc)
        /*0020*/ 	.word	0x00000000


	//----- nvinfo : EIATTR_FRAME_SIZE
	.align		4
.L_23:
        /*0024*/ 	.byte	0x04, 0x11
        /*0026*/ 	.short	(.L_25 - .L_24)
	.align		4
.L_24:
        /*0028*/ 	.word	index@($__internal_0_$__cuda_sm10x_tcgen05_guardrail_trap_col_being_dealloced_not_returned_by_alloc)
        /*002c*/ 	.word	0x00000000


	//----- nvinfo : EIATTR_FRAME_SIZE
	.align		4
.L_25:
        /*0030*/ 	.byte	0x04, 0x11
        /*0032*/ 	.short	(.L_27 - .L_26)
	.align		4
.L_26:
        /*0034*/ 	.word	index@(_ZN7cutlass13device_kernelINS_4gemm6kernel13GemmUniversalIN4cute5tupleIJiiiiEEENS1_10collective13CollectiveMmaINS1_35MainloopSm100TmaUmmaWarpSpecializedILi12ELi2ELi4ENS5_IJNS4_1CILi1EEENSA_ILi4EEESB_EEEEENS5_IJNSA_ILi128EEESF_NSA_ILi64EEEEEEaNS5_IJlSB_lEEEaSI_NS4_8TiledMMAINS4_8MMA_AtomIJNS4_15SM100_MMA_S8_SSIaaiLi128ELi128ELNS4_4UMMA5MajorE0ELSN_0ELNSM_8SaturateE0EEEEEENS4_6LayoutINS5_IJSB_SB_SB_EEENS5_IJNSA_ILi0EEEST_ST_EEEEENS5_IJNS4_10UnderscoreESW_SW_EEEEENS4_23SM90_TMA_LOAD_MULTICASTENS4_14ComposedLayoutINS4_7SwizzleILi2ELi4ELi3EEENS4_18smem_ptr_flag_bitsILi8EEENSR_INS5_IJNSA_ILi8EEESG_EEENS5_IJSG_SB_EEEEEEEvNS4_8identityENS4_13SM90_TMA_LOADES19_vS1A_EENS_8epilogue10collective18CollectiveEpilogueINS1D_23Sm100TmaWarpSpecializedILi2ELi2ELi64ELb0ELb0EEEJSH_NS5_IJNSR_ISF_SB_EENSR_ISG_SB_EEEEEaSI_aSI_NS1D_6fusion15FusionCallbacksIS1H_NS1L_17LinearCombinationIaiaiLNS_15FloatRoundStyleE2EEESH_S1K_JEEENS4_5SM1004TMEM4LOAD26SM100_TMEM_LOAD_32dp32b64xES1B_S19_NS4_39AutoVectorizingCopyWithAssumedAlignmentILi128EEENS4_14SM90_TMA_STOREES19_S1W_S1W_EEEvvEEEEvNT_6ParamsE)
        /*0038*/ 	.word	0x00000000


	//----- nvinfo : EIATTR_MIN_STACK_SIZE
	.align		4
.L_27:
        /*003c*/ 	.byte	0x04, 0x12
        /*003e*/ 	.short	(.L_29 - .L_28)
	.align		4
.L_28:
        /*0040*/ 	.word	index@(_ZN7cutlass13device_kernelINS_4gemm6kernel13GemmUniversalIN4cute5tupleIJiiiiEEENS1_10collective13CollectiveMmaINS1_35MainloopSm100TmaUmmaWarpSpecializedILi12ELi2ELi4ENS5_IJNS4_1CILi1EEENSA_ILi4EEESB_EEEEENS5_IJNSA_ILi128EEESF_NSA_ILi64EEEEEEaNS5_IJlSB_lEEEaSI_NS4_8TiledMMAINS4_8MMA_AtomIJNS4_15SM100_MMA_S8_SSIaaiLi128ELi128ELNS4_4UMMA5MajorE0ELSN_0ELNSM_8SaturateE0EEEEEENS4_6LayoutINS5_IJSB_SB_SB_EEENS5_IJNSA_ILi0EEEST_ST_EEEEENS5_IJNS4_10UnderscoreESW_SW_EEEEENS4_23SM90_TMA_LOAD_MULTICASTENS4_14ComposedLayoutINS4_7SwizzleILi2ELi4ELi3EEENS4_18smem_ptr_flag_bitsILi8EEENSR_INS5_IJNSA_ILi8EEESG_EEENS5_IJSG_SB_EEEEEEEvNS4_8identityENS4_13SM90_TMA_LOADES19_vS1A_EENS_8epilogue10collective18CollectiveEpilogueINS1D_23Sm100TmaWarpSpecializedILi2ELi2ELi64ELb0ELb0EEEJSH_NS5_IJNSR_ISF_SB_EENSR_ISG_SB_EEEEEaSI_aSI_NS1D_6fusion15FusionCallbacksIS1H_NS1L_17LinearCombinationIaiaiLNS_15FloatRoundStyleE2EEESH_S1K_JEEENS4_5SM1004TMEM4LOAD26SM100_TMEM_LOAD_32dp32b64xES1B_S19_NS4_39AutoVectorizingCopyWithAssumedAlignmentILi128EEENS4_14SM90_TMA_STOREES19_S1W_S1W_EEEvvEEEEvNT_6ParamsE)
        /*0044*/ 	.word	0x00000000
.L_29:


//--------------------- .nv.compat                --------------------------
	.section	.nv.compat,"",@"SHT_CUDA_COMPAT_INFO"
	.align	4
        /*0000*/ 	.byte	0x02, 0x09, 0x01, 0x00, 0x02, 0x02, 0x03, 0x00, 0x02, 0x05, 0x06, 0x00, 0x03, 0x07, 0x01, 0x01
        /*0010*/ 	.byte	0x02, 0x03, 0x01, 0x00, 0x02, 0x06, 0x01, 0x00, 0x04, 0x0b, 0x08, 0x00, 0x01, 0x00, 0x00, 0x00
        /*0020*/ 	.byte	0x00, 0x00, 0x00, 0x00


//--------------------- .nv.info._ZN7cutlass13device_kernelINS_4gemm6kernel13GemmUniversalIN4cute5tupleIJiiiiEEENS1_10collective13CollectiveMmaINS1_35MainloopSm100TmaUmmaWarpSpecializedILi12ELi2ELi4ENS5_IJNS4_1CILi1EEENSA_ILi4EEESB_EEEEENS5_IJNSA_ILi128EEESF_NSA_ILi64EEEEEEaNS5_IJlSB_lEEEaSI_NS4_8TiledMMAINS4_8MMA_AtomIJNS4_15SM100_MMA_S8_SSIaaiLi128ELi128ELNS4_4UMMA5MajorE0ELSN_0ELNSM_8SaturateE0EEEEEENS4_6LayoutINS5_IJSB_SB_SB_EEENS5_IJNSA_ILi0EEEST_ST_EEEEENS5_IJNS4_10UnderscoreESW_SW_EEEEENS4_23SM90_TMA_LOAD_MULTICASTENS4_14ComposedLayoutINS4_7SwizzleILi2ELi4ELi3EEENS4_18smem_ptr_flag_bitsILi8EEENSR_INS5_IJNSA_ILi8EEESG_EEENS5_IJSG_SB_EEEEEEEvNS4_8identityENS4_13SM90_TMA_LOADES19_vS1A_EENS_8epilogue10collective18CollectiveEpilogueINS1D_23Sm100TmaWarpSpecializedILi2ELi2ELi64ELb0ELb0EEEJSH_NS5_IJNSR_ISF_SB_EENSR_ISG_SB_EEEEEaSI_aSI_NS1D_6fusion15FusionCallbacksIS1H_NS1L_17LinearCombinationIaiaiLNS_15FloatRoundStyleE2EEESH_S1K_JEEENS4_5SM1004TMEM4LOAD26SM100_TMEM_LOAD_32dp32b64xES1B_S19_NS4_39AutoVectorizingCopyWithAssumedAlignmentILi128EEENS4_14SM90_TMA_STOREES19_S1W_S1W_EEEvvEEEEvNT_6ParamsE --------------------------
	.section	.nv.info._ZN7cutlass13device_kernelINS_4gemm6kernel13GemmUniversalIN4cute5tupleIJiiiiEEENS1_10collective13CollectiveMmaINS1_35MainloopSm100TmaUmmaWarpSpecializedILi12ELi2ELi4ENS5_IJNS4_1CILi1EEENSA_ILi4EEESB_EEEEENS5_IJNSA_ILi128EEESF_NSA_ILi64EEEEEEaNS5_IJlSB_lEEEaSI_NS4_8TiledMMAINS4_8MMA_AtomIJNS4_15SM100_MMA_S8_SSIaaiLi128ELi128ELNS4_4UMMA5MajorE0ELSN_0ELNSM_8SaturateE0EEEEEENS4_6LayoutINS5_IJSB_SB_SB_EEENS5_IJNSA_ILi0EEEST_ST_EEEEENS5_IJNS4_10UnderscoreESW_SW_EEEEENS4_23SM90_TMA_LOAD_MULTICASTENS4_14ComposedLayoutINS4_7SwizzleILi2ELi4ELi3EEENS4_18smem_ptr_flag_bitsILi8EEENSR_INS5_IJNSA_ILi8EEESG_EEENS5_IJSG_SB_EEEEEEEvNS4_8identityENS4_13SM90_TMA_LOADES19_vS1A_EENS_8epilogue10collective18CollectiveEpilogueINS1D_23Sm100TmaWarpSpecializedILi2ELi2ELi64ELb0ELb0EEEJSH_NS5_IJNSR_ISF_SB_EENSR_ISG_SB_EEEEEaSI_aSI_NS1D_6fusion15FusionCallbacksIS1H_NS1L_17LinearCombinationIaiaiLNS_15FloatRoundStyleE2EEESH_S1K_JEEENS4_5SM1004TMEM4LOAD26SM100_TMEM_LOAD_32dp32b64xES1B_S19_NS4_39AutoVectorizingCopyWithAssumedAlignmentILi128EEENS4_14SM90_TMA_STOREES19_S1W_S1W_EEEvvEEEEvNT_6ParamsE,"",@"SHT_CUDA_INFO"
	.sectionflags	@""
	.align	4


	//----- nvinfo : EIATTR_CUDA_API_VERSION
	.align		4
        /*0000*/ 	.byte	0x04, 0x37
        /*0002*/ 	.short	(.L_31 - .L_30)
.L_30:
        /*0004*/ 	.word	0x00000082


	//----- nvinfo : EIATTR_KPARAM_INFO
	.align		4
.L_31:
        /*0008*/ 	.byte	0x04, 0x17
        /*000a*/ 	.short	(.L_33 - .L_32)
.L_32:
        /*000c*/ 	.word	0x00000000
        /*0010*/ 	.short	0x0000
        /*0012*/ 	.short	0x0000
        /*0014*/ 	.byte	0x00, 0xf0, 0x01, 0x20


	//----- nvinfo : EIATTR_AT_ENTRY_FRAGMENTS
	.align		4
.L_33:
        /*0018*/ 	.byte	0x04, 0x4f
        /*001a*/ 	.short	(.L_35 - .L_34)


	//   ....[0]....
.L_34:
        /*001c*/ 	.word	0x00000006


	//----- nvinfo : EIATTR_RESERVED_SMEM_USED
	.align		4
.L_35:
        /*0020*/ 	.byte	0x01, 0x41
	.zero		2


	//----- nvinfo : EIATTR_SPARSE_MMA_MASK
	.align		4
        /*0024*/ 	.byte	0x03, 0x50
        /*0026*/ 	.short	0x0000


	//----- nvinfo : EIATTR_TCGEN05_1CTA_USED
	.align		4
        /*0028*/ 	.byte	0x01, 0x51
	.zero		2


	//----- nvinfo : EIATTR_MAXREG_COUNT
	.align		4
        /*002c*/ 	.byte	0x03, 0x1b
        /*002e*/ 	.short	0x00ff


	//----- nvinfo : EIATTR_NUM_BARRIERS
	.align		4
        /*0030*/ 	.byte	0x02, 0x4c
        /*0032*/ 	.byte	0x07
	.zero		1


	//----- nvinfo : EIATTR_EXTERNS
	.align		4
        /*0034*/ 	.byte	0x04, 0x0f
        /*0036*/ 	.short	(.L_37 - .L_36)


	//   ....[0]....
	.align		4
.L_36:
        /*0038*/ 	.word	index@(__assertfail)


	//----- nvinfo : EIATTR_MERCURY_ISA_VERSION
	.align		4
.L_37:
        /*003c*/ 	.byte	0x03, 0x5f
        /*003e*/ 	.short	0x0101


	//----- nvinfo : EIATTR_INT_WARP_WIDE_INSTR_OFFSETS
	.align		4
        /*0040*/ 	.byte	0x04, 0x31
        /*0042*/ 	.short	(.L_39 - .L_38)


	//   ....[0]....
.L_38:
        /*0044*/ 	.word	0x00004170


	//   ....[1]....
        /*0048*/ 	.word	0x00004190


	//   ....[2]....
        /*004c*/ 	.word	0x000041c0


	//   ....[3]....
        /*0050*/ 	.word	0x00004ce0


	//   ....[4]....
        /*0054*/ 	.word	0x00004d50


	//   ....[5]....
        /*0058*/ 	.word	0x00004e30


	//   ....[6]....
        /*005c*/ 	.word	0x00004ee0


	//----- nvinfo : EIATTR_COOP_GROUP_MASK_REGIDS
	.align		4
.L_39:
        /*0060*/ 	.byte	0x04, 0x29
        /*0062*/ 	.short	(.L_41 - .L_40)


	//   ....[0]....
.L_40:
        /*0064*/ 	.word	0xffffffff


	//   ....[1]....
        /*0068*/ 	.word	0xffffffff


	//   ....[2]....
        /*006c*/ 	.word	0xffffffff


	//   ....[3]....
        /*0070*/ 	.word	0xffffffff


	//   ....[4]....
        /*0074*/ 	.word	0xffffffff


	//   ....[5]....
        /*0078*/ 	.word	0xffffffff


	//   ....[6]....
        /*007c*/ 	.word	0xffffffff


	//   ....[7]....
        /*0080*/ 	.word	0xffffffff


	//   ....[8]....
        /*0084*/ 	.word	0xffffffff


	//   ....[9]....
        /*0088*/ 	.word	0xffffffff


	//   ....[10]....
        /*008c*/ 	.word	0xffffffff


	//   ....[11]....
        /*0090*/ 	.word	0xffffffff


	//   ....[12]....
        /*0094*/ 	.word	0xffffffff


	//   ....[13]....
        /*0098*/ 	.word	0xffffffff


	//----- nvinfo : EIATTR_COOP_GROUP_INSTR_OFFSETS
	.align		4
.L_41:
        /*009c*/ 	.byte	0x04, 0x28
        /*009e*/ 	.short	(.L_43 - .L_42)


	//   ....[0]....
.L_42:
        /*00a0*/ 	.word	0x00000080


	//   ....[1]....
        /*00a4*/ 	.word	0x000004f0


	//   ....[2]....
        /*00a8*/ 	.word	0x000007d0


	//   ....[3]....
        /*00ac*/ 	.word	0x00000930


	//   ....[4]....
        /*00b0*/ 	.word	0x00000a30


	//   ....[5]....
        /*00b4*/ 	.word	0x00000ba0


	//   ....[6]....
        /*00b8*/ 	.word	0x00000d40


	//   ....[7]....
        /*00bc*/ 	.word	0x00000ef0


	//   ....[8]....
        /*00c0*/ 	.word	0x00002170


	//   ....[9]....
        /*00c4*/ 	.word	0x000034a0


	//   ....[10]....
        /*00c8*/ 	.word	0x000036b0


	//   ....[11]....
        /*00cc*/ 	.word	0x000036e0


	//   ....[12]....
        /*00d0*/ 	.word	0x00004050


	//   ....[13]....
        /*00d4*/ 	.word	0x00004280


	//----- nvinfo : EIATTR_VRC_CTA_INIT_COUNT
	.align		4
.L_43:
        /*00d8*/ 	.byte	0x02, 0x4a
        /*00da*/ 	.byte	0x80
	.zero		1


	//----- nvinfo : EIATTR_SYSCALL_OFFSETS
	.align		4
        /*00dc*/ 	.byte	0x04, 0x46
        /*00de*/ 	.short	(.L_45 - .L_44)


	//   ....[0]....
.L_44:
        /*00e0*/ 	.word	0x00005ad0


	//   ....[1]....
        /*00e4*/ 	.word	0x00005c10


	//   ....[2]....
        /*00e8*/ 	.word	0x000064a0


	//   ....[3]....
        /*00ec*/ 	.word	0x00007aa0


	//----- nvinfo : EIATTR_MBARRIER_INSTR_OFFSETS
	.align		4
.L_45:
        /*00f0*/ 	.byte	0x04, 0x39
        /*00f2*/ 	.short	(.L_47 - .L_46)


	//   ....[0]....
.L_46:
        /*00f4*/ 	.word	0x00000630
        /*00f8*/ 	.word	0x000000ff
        /*00fc*/ 	.word	0x00000000
        /*0100*/ 	.short	0x0100
        /*0102*/ 	.byte	0x04
	.zero		1


	//   ....[1]....
        /*0104*/ 	.word	0x00000640
        /*0108*/ 	.word	0x000000ff
        /*010c*/ 	.word	0x00000060
        /*0110*/ 	.short	0x0100
        /*0112*/ 	.byte	0x04
	.zero		1


	//   ....[2]....
        /*0114*/ 	.word	0x00000650
        /*0118*/ 	.word	0x000000ff
        /*011c*/ 	.word	0x00000008
        /*0120*/ 	.short	0x0100
        /*0122*/ 	.byte	0x04
	.zero		1


	//   ....[3]....
        /*0124*/ 	.word	0x00000660
        /*0128*/ 	.word	0x000000ff
        /*012c*/ 	.word	0x00000068
        /*0130*/ 	.short	0x0100
        /*0132*/ 	.byte	0x04
	.zero		1


	//   ....[4]....
        /*0134*/ 	.word	0x00000670
        /*0138*/ 	.word	0x000000ff
        /*013c*/ 	.word	0x00000010
        /*0140*/ 	.short	0x0100
        /*0142*/ 	.byte	0x04
	.zero		1


	//   ....[5]....
        /*0144*/ 	.word	0x00000680
        /*0148*/ 	.word	0x000000ff
        /*014c*/ 	.word	0x00000070
        /*0150*/ 	.short	0x0100
        /*0152*/ 	.byte	0x04
	.zero		1


	//   ....[6]....
        /*0154*/ 	.word	0x00000690
        /*0158*/ 	.word	0x000000ff
        /*015c*/ 	.word	0x00000018
        /*0160*/ 	.short	0x0100
        /*0162*/ 	.byte	0x04
	.zero		1


	//   ....[7]....
        /*0164*/ 	.word	0x000006a0
        /*0168*/ 	.word	0x000000ff
        /*016c*/ 	.word	0x00000078
        /*0170*/ 	.short	0x0100
        /*0172*/ 	.byte	0x04
	.zero		1


	//   ....[8]....
        /*0174*/ 	.word	0x000006b0
        /*0178*/ 	.word	0x000000ff
        /*017c*/ 	.word	0x00000020
        /*0180*/ 	.short	0x0100
        /*0182*/ 	.byte	0x04
	.zero		1


	//   ....[9]....
        /*0184*/ 	.word	0x000006c0
        /*0188*/ 	.word	0x000000ff
        /*018c*/ 	.word	0x00000080
        /*0190*/ 	.short	0x0100
        /*0192*/ 	.byte	0x04
	.zero		1


	//   ....[10]....
        /*0194*/ 	.word	0x000006d0
        /*0198*/ 	.word	0x000000ff
        /*019c*/ 	.word	0x00000028
        /*01a0*/ 	.short	0x0100
        /*01a2*/ 	.byte	0x04
	.zero		1


	//   ....[11]....
        /*01a4*/ 	.word	0x000006e0
        /*01a8*/ 	.word	0x000000ff
        /*01ac*/ 	.word	0x00000088
        /*01b0*/ 	.short	0x0100
        /*01b2*/ 	.byte	0x04
	.zero		1


	//   ....[12]....
        /*01b4*/ 	.word	0x000006f0
        /*01b8*/ 	.word	0x000000ff
        /*01bc*/ 	.word	0x00000030
        /*01c0*/ 	.short	0x0100
        /*01c2*/ 	.byte	0x04
	.zero		1


	//   ....[13]....
        /*01c4*/ 	.word	0x00000700
        /*01c8*/ 	.word	0x000000ff
        /*01cc*/ 	.word	0x00000090
        /*01d0*/ 	.short	0x0100
        /*01d2*/ 	.byte	0x04
	.zero		1


	//   ....[14]....
        /*01d4*/ 	.word	0x00000710
        /*01d8*/ 	.word	0x000000ff
        /*01dc*/ 	.word	0x00000038
        /*01e0*/ 	.short	0x0100
        /*01e2*/ 	.byte	0x04
	.zero		1


	//   ....[15]....
        /*01e4*/ 	.word	0x00000720
        /*01e8*/ 	.word	0x000000ff
        /*01ec*/ 	.word	0x00000098
        /*01f0*/ 	.short	0x0100
        /*01f2*/ 	.byte	0x04
	.zero		1


	//   ....[16]....
        /*01f4*/ 	.word	0x00000730
        /*01f8*/ 	.word	0x000000ff
        /*01fc*/ 	.word	0x00000040
        /*0200*/ 	.short	0x0100
        /*0202*/ 	.byte	0x04
	.zero		1


	//   ....[17]....
        /*0204*/ 	.word	0x00000740
        /*0208*/ 	.word	0x000000ff
        /*020c*/ 	.word	0x000000a0
        /*0210*/ 	.short	0x0100
        /*0212*/ 	.byte	0x04
	.zero		1


	//   ....[18]....
        /*0214*/ 	.word	0x00000750
        /*0218*/ 	.word	0x000000ff
        /*021c*/ 	.word	0x00000048
        /*0220*/ 	.short	0x0100
        /*0222*/ 	.byte	0x04
	.zero		1


	//   ....[19]....
        /*0224*/ 	.word	0x00000760
        /*0228*/ 	.word	0x000000ff
        /*022c*/ 	.word	0x000000a8
        /*0230*/ 	.short	0x0100
        /*0232*/ 	.byte	0x04
	.zero		1


	//   ....[20]....
        /*0234*/ 	.word	0x00000770
        /*0238*/ 	.word	0x000000ff
        /*023c*/ 	.word	0x00000050
        /*0240*/ 	.short	0x0100
        /*0242*/ 	.byte	0x04
	.zero		1


	//   ....[21]....
        /*0244*/ 	.word	0x00000780
        /*0248*/ 	.word	0x000000ff
        /*024c*/ 	.word	0x000000b0
        /*0250*/ 	.short	0x0100
        /*0252*/ 	.byte	0x04
	.zero		1


	//   ....[22]....
        /*0254*/ 	.word	0x00000790
        /*0258*/ 	.word	0x000000ff
        /*025c*/ 	.word	0x00000058
        /*0260*/ 	.short	0x0100
        /*0262*/ 	.byte	0x04
	.zero		1


	//   ....[23]....
        /*0264*/ 	.word	0x000007a0
        /*0268*/ 	.word	0x000000ff
        /*026c*/ 	.word	0x000000b8
        /*0270*/ 	.short	0x0100
        /*0272*/ 	.byte	0x04
	.zero		1


	//   ....[24]....
        /*0274*/ 	.word	0x000008e0
        /*0278*/ 	.word	0x000000ff
        /*027c*/ 	.word	0x000000c0
        /*0280*/ 	.short	0x0100
        /*0282*/ 	.byte	0x04
	.zero		1


	//   ....[25]....
        /*0284*/ 	.word	0x000008f0
        /*0288*/ 	.word	0x000000ff
        /*028c*/ 	.word	0x000000d0
        /*0290*/ 	.short	0x0100
        /*0292*/ 	.byte	0x04
	.zero		1


	//   ....[26]....
        /*0294*/ 	.word	0x00000900
        /*0298*/ 	.word	0x000000ff
        /*029c*/ 	.word	0x000000c8
        /*02a0*/ 	.short	0x0100
        /*02a2*/ 	.byte	0x04
	.zero		1


	//   ....[27]....
        /*02a4*/ 	.word	0x00000910
        /*02a8*/ 	.word	0x000000ff
        /*02ac*/ 	.word	0x000000d8
        /*02b0*/ 	.short	0x0100
        /*02b2*/ 	.byte	0x04
	.zero		1


	//   ....[28]....
        /*02b4*/ 	.word	0x00000a00
        /*02b8*/ 	.word	0x000000ff
        /*02bc*/ 	.word	0x000000e0
        /*02c0*/ 	.short	0x0100
        /*02c2*/ 	.byte	0x06
	.zero		1


	//   ....[29]....
        /*02c4*/ 	.word	0x00000a10
        /*02c8*/ 	.word	0x000000ff
        /*02cc*/ 	.word	0x000000e8
        /*02d0*/ 	.short	0x0100
        /*02d2*/ 	.byte	0x06
	.zero		1


	//   ....[30]....
        /*02d4*/ 	.word	0x00000b50
        /*02d8*/ 	.word	0x000000ff
        /*02dc*/ 	.word	0x000000f0
        /*02e0*/ 	.short	0x0100
        /*02e2*/ 	.byte	0x06
	.zero		1


	//   ....[31]....
        /*02e4*/ 	.word	0x00000b60
        /*02e8*/ 	.word	0x000000ff
        /*02ec*/ 	.word	0x00000100
        /*02f0*/ 	.short	0x0100
        /*02f2*/ 	.byte	0x06
	.zero		1


	//   ....[32]....
        /*02f4*/ 	.word	0x00000b70
        /*02f8*/ 	.word	0x000000ff
        /*02fc*/ 	.word	0x000000f8
        /*0300*/ 	.short	0x0100
        /*0302*/ 	.byte	0x06
	.zero		1


	//   ....[33]....
        /*0304*/ 	.word	0x00000b80
        /*0308*/ 	.word	0x000000ff
        /*030c*/ 	.word	0x00000108
        /*0310*/ 	.short	0x0100
        /*0312*/ 	.byte	0x06
	.zero		1


	//   ....[34]....
        /*0314*/ 	.word	0x00000cb0
        /*0318*/ 	.word	0x000000ff
        /*031c*/ 	.word	0x00000110
        /*0320*/ 	.short	0x0100
        /*0322*/ 	.byte	0x04
	.zero		1


	//   ....[35]....
        /*0324*/ 	.word	0x00000cc0
        /*0328*/ 	.word	0x000000ff
        /*032c*/ 	.word	0x00000130
        /*0330*/ 	.short	0x0100
        /*0332*/ 	.byte	0x04
	.zero		1


	//   ....[36]....
        /*0334*/ 	.word	0x00000cd0
        /*0338*/ 	.word	0x000000ff
        /*033c*/ 	.word	0x00000118
        /*0340*/ 	.short	0x0100
        /*0342*/ 	.byte	0x04
	.zero		1


	//   ....[37]....
        /*0344*/ 	.word	0x00000ce0
        /*0348*/ 	.word	0x000000ff
        /*034c*/ 	.word	0x00000138
        /*0350*/ 	.short	0x0100
        /*0352*/ 	.byte	0x04
	.zero		1


	//   ....[38]....
        /*0354*/ 	.word	0x00000cf0
        /*0358*/ 	.word	0x000000ff
        /*035c*/ 	.word	0x00000120
        /*0360*/ 	.short	0x0100
        /*0362*/ 	.byte	0x04
	.zero		1


	//   ....[39]....
        /*0364*/ 	.word	0x00000d00
        /*0368*/ 	.word	0x000000ff
        /*036c*/ 	.word	0x00000140
        /*0370*/ 	.short	0x0100
        /*0372*/ 	.byte	0x04
	.zero		1


	//   ....[40]....
        /*0374*/ 	.word	0x00000d10
        /*0378*/ 	.word	0x000000ff
        /*037c*/ 	.word	0x00000128
        /*0380*/ 	.short	0x0100
        /*0382*/ 	.byte	0x04
	.zero		1


	//   ....[41]....
        /*0384*/ 	.word	0x00000d20
        /*0388*/ 	.word	0x000000ff
        /*038c*/ 	.word	0x00000148
        /*0390*/ 	.short	0x0100
        /*0392*/ 	.byte	0x04
	.zero		1


	//   ....[42]....
        /*0394*/ 	.word	0x00000e10
        /*0398*/ 	.word	0x000000ff
        /*039c*/ 	.word	0x00000150
        /*03a0*/ 	.short	0x0100
        /*03a2*/ 	.byte	0x04
	.zero		1


	//   ....[43]....
        /*03a4*/ 	.word	0x00000e20
        /*03a8*/ 	.word	0x000000ff
        /*03ac*/ 	.word	0x00000160
        /*03b0*/ 	.short	0x0100
        /*03b2*/ 	.byte	0x04
	.zero		1


	//   ....[44]....
        /*03b4*/ 	.word	0x00000e30
        /*03b8*/ 	.word	0x000000ff
        /*03bc*/ 	.word	0x00000158
        /*03c0*/ 	.short	0x0100
        /*03c2*/ 	.byte	0x04
	.zero		1


	//   ....[45]....
        /*03c4*/ 	.word	0x00000e40
        /*03c8*/ 	.word	0x000000ff
        /*03cc*/ 	.word	0x00000168
        /*03d0*/ 	.short	0x0100
        /*03d2*/ 	.byte	0x04
	.zero		1


	//   ....[46]....
        /*03d4*/ 	.word	0x000019f0
        /*03d8*/ 	.word	0x00000003
        /*03dc*/ 	.word	0x00000160
        /*03e0*/ 	.short	0x010a
        /*03e2*/ 	.byte	0xff
	.zero		1


	//   ....[47]....
        /*03e4*/ 	.word	0x00001a20
        /*03e8*/ 	.word	0x00000003
        /*03ec*/ 	.word	0x00000150
        /*03f0*/ 	.short	0x0101
        /*03f2*/ 	.byte	0xff
	.zero		1


	//   ....[48]....
        /*03f4*/ 	.word	0x00001af0
        /*03f8*/ 	.word	0x000000ff
        /*03fc*/ 	.word	0x00000060
        /*0400*/ 	.short	0x010a
        /*0402*/ 	.byte	0x04
	.zero		1


	//   ....[49]....
        /*0404*/ 	.word	0x00001b70
        /*0408*/ 	.word	0x000000ff
        /*040c*/ 	.word	0x00000060
        /*0410*/ 	.short	0x010a
        /*0412*/ 	.byte	0x21
	.zero		1


	//   ....[50]....
        /*0414*/ 	.word	0x00001d10
        /*0418*/ 	.word	0x000000ff
        /*041c*/ 	.word	0x00000060
        /*0420*/ 	.short	0x010a
        /*0422*/ 	.byte	0x08
	.zero		1


	//   ....[51]....
        /*0424*/ 	.word	0x00001e20
        /*0428*/ 	.word	0x000000ff
        /*042c*/ 	.word	0x000000e8
        /*0430*/ 	.short	0x0101
        /*0432*/ 	.byte	0x06
	.zero		1


	//   ....[52]....
        /*0434*/ 	.word	0x00001e40
        /*0438*/ 	.word	0x000000ff
        /*043c*/ 	.word	0x00000060
        /*0440*/ 	.short	0x010a
        /*0442*/ 	.byte	0x04
	.zero		1


	//   ....[53]....
        /*0444*/ 	.word	0x00001ec0
        /*0448*/ 	.word	0x000000ff
        /*044c*/ 	.word	0x00000060
        /*0450*/ 	.short	0x010a
        /*0452*/ 	.byte	0x11
	.zero		1


	//   ....[54]....
        /*0454*/ 	.word	0x00002060
        /*0458*/ 	.word	0x000000ff
        /*045c*/ 	.word	0x00000060
        /*0460*/ 	.short	0x010a
        /*0462*/ 	.byte	0x07
	.zero		1


	//   ....[55]....
        /*0464*/ 	.word	0x000021a0
        /*0468*/ 	.word	0x00000003
        /*046c*/ 	.word	0x000000f0
        /*0470*/ 	.short	0x010a
        /*0472*/ 	.byte	0xff
	.zero		1


	//   ....[56]....
        /*0474*/ 	.word	0x000022f0
        /*0478*/ 	.word	0x00000000
        /*047c*/ 	.word	0x00000000
        /*0480*/ 	.short	0x0101
        /*0482*/ 	.byte	0xff
	.zero		1


	//   ....[57]....
        /*0484*/ 	.word	0x000028a0
        /*0488*/ 	.word	0x000000ff
        /*048c*/ 	.word	0x00000000
        /*0490*/ 	.short	0x010a
        /*0492*/ 	.byte	0x04
	.zero		1


	//   ....[58]....
        /*0494*/ 	.word	0x00002930
        /*0498*/ 	.word	0x000000ff
        /*049c*/ 	.word	0x00000000
        /*04a0*/ 	.short	0x010a
        /*04a2*/ 	.byte	0x05
	.zero		1


	//   ....[59]....
        /*04a4*/ 	.word	0x000029c0
        /*04a8*/ 	.word	0x000000ff
        /*04ac*/ 	.word	0x00000000
        /*04b0*/ 	.short	0x010a
        /*04b2*/ 	.byte	0x05
	.zero		1


	//   ....[60]....
        /*04b4*/ 	.word	0x00002a50
        /*04b8*/ 	.word	0x000000ff
        /*04bc*/ 	.word	0x00000000
        /*04c0*/ 	.short	0x010a
        /*04c2*/ 	.byte	0x05
	.zero		1


	//   ....[61]....
        /*04c4*/ 	.word	0x00002ae0
        /*04c8*/ 	.word	0x000000ff
        /*04cc*/ 	.word	0x00000000
        /*04d0*/ 	.short	0x010a
        /*04d2*/ 	.byte	0x05
	.zero		1


	//   ....[62]....
        /*04d4*/ 	.word	0x00002b70
        /*04d8*/ 	.word	0x000000ff
        /*04dc*/ 	.word	0x00000000
        /*04e0*/ 	.short	0x010a
        /*04e2*/ 	.byte	0x05
	.zero		1


	//   ....[63]....
        /*04e4*/ 	.word	0x00002c00
        /*04e8*/ 	.word	0x000000ff
        /*04ec*/ 	.word	0x00000000
        /*04f0*/ 	.short	0x010a
        /*04f2*/ 	.byte	0x05
	.zero		1


	//   ....[64]....
        /*04f4*/ 	.word	0x00002c90
        /*04f8*/ 	.word	0x000000ff
        /*04fc*/ 	.word	0x00000000
        /*0500*/ 	.short	0x010a
        /*0502*/ 	.byte	0x05
	.zero		1


	//   ....[65]....
        /*0504*/ 	.word	0x00002d20
        /*0508*/ 	.word	0x000000ff
        /*050c*/ 	.word	0x00000000
        /*0510*/ 	.short	0x010a
        /*0512*/ 	.byte	0x05
	.zero		1


	//   ....[66]....
        /*0514*/ 	.word	0x00002db0
        /*0518*/ 	.word	0x000000ff
        /*051c*/ 	.word	0x00000000
        /*0520*/ 	.short	0x010a
        /*0522*/ 	.byte	0x05
	.zero		1


	//   ....[67]....
        /*0524*/ 	.word	0x00002e40
        /*0528*/ 	.word	0x000000ff
        /*052c*/ 	.word	0x00000000
        /*0530*/ 	.short	0x010a
        /*0532*/ 	.byte	0x05
	.zero		1


	//   ....[68]....
        /*0534*/ 	.word	0x00002ee0
        /*0538*/ 	.word	0x00000000
        /*053c*/ 	.word	0x00000000
        /*0540*/ 	.short	0x010a
        /*0542*/ 	.byte	0xff
	.zero		1


	//   ....[69]....
        /*0544*/ 	.word	0x00003000
        /*0548*/ 	.word	0x00000002
        /*054c*/ 	.word	0x00000150
        /*0550*/ 	.short	0x010a
        /*0552*/ 	.byte	0xff
	.zero		1


	//   ....[70]....
        /*0554*/ 	.word	0x00003060
        /*0558*/ 	.word	0x00000004
        /*055c*/ 	.word	0x00000000
        /*0560*/ 	.short	0x0101
        /*0562*/ 	.byte	0xff
	.zero		1


	//   ....[71]....
        /*0564*/ 	.word	0x00003080
        /*0568*/ 	.word	0x000000ff
        /*056c*/ 	.word	0x00000100
        /*0570*/ 	.short	0x010a
        /*0572*/ 	.byte	0x04
	.zero		1


	//   ....[72]....
        /*0574*/ 	.word	0x000031a0
        /*0578*/ 	.word	0x00000002
        /*057c*/ 	.word	0x000000f0
        /*0580*/ 	.short	0x010a
        /*0582*/ 	.byte	0xff
	.zero		1


	//   ....[73]....
        /*0584*/ 	.word	0x000032b0
        /*0588*/ 	.word	0x00000002
        /*058c*/ 	.word	0x00000000
        /*0590*/ 	.short	0x0101
        /*0592*/ 	.byte	0xff
	.zero		1


	//   ....[74]....
        /*0594*/ 	.word	0x00003340
        /*0598*/ 	.word	0x000000ff
        /*059c*/ 	.word	0x00000100
        /*05a0*/ 	.short	0x0106
        /*05a2*/ 	.byte	0x04
	.zero		1


	//   ....[75]....
        /*05a4*/ 	.word	0x00003360
        /*05a8*/ 	.word	0x000000ff
        /*05ac*/ 	.word	0x00000100
        /*05b0*/ 	.short	0x010a
        /*05b2*/ 	.byte	0x04
	.zero		1


	//   ....[76]....
        /*05b4*/ 	.word	0x000033f0
        /*05b8*/ 	.word	0x000000ff
        /*05bc*/ 	.word	0x00000100
        /*05c0*/ 	.short	0x0106
        /*05c2*/ 	.byte	0x07
	.zero		1


	//   ....[77]....
        /*05c4*/ 	.word	0x00003430
        /*05c8*/ 	.word	0x00000000
        /*05cc*/ 	.word	0x00000100
        /*05d0*/ 	.short	0x010a
        /*05d2*/ 	.byte	0xff
	.zero		1


	//   ....[78]....
        /*05d4*/ 	.word	0x00003940
        /*05d8*/ 	.word	0x00000000
        /*05dc*/ 	.word	0x000000f0
        /*05e0*/ 	.short	0x010a
        /*05e2*/ 	.byte	0xff
	.zero		1


	//   ....[79]....
        /*05e4*/ 	.word	0x00003a50
        /*05e8*/ 	.word	0x00000003
        /*05ec*/ 	.word	0x00000000
        /*05f0*/ 	.short	0x0101
        /*05f2*/ 	.byte	0xff
	.zero		1


	//   ....[80]....
        /*05f4*/ 	.word	0x00003a60
        /*05f8*/ 	.word	0x000000ff
        /*05fc*/ 	.word	0x00000000
        /*0600*/ 	.short	0x010a
        /*0602*/ 	.byte	0x04
	.zero		1


	//   ....[81]....
        /*0604*/ 	.word	0x00003a80
        /*0608*/ 	.word	0x000000ff
        /*060c*/ 	.word	0x00000130
        /*0610*/ 	.short	0x010a
        /*0612*/ 	.byte	0x16
	.zero		1


	//   ....[82]....
        /*0614*/ 	.word	0x00003b50
        /*0618*/ 	.word	0x000000ff
        /*061c*/ 	.word	0x00000000
        /*0620*/ 	.short	0x010a
        /*0622*/ 	.byte	0x05
	.zero		1


	//   ....[83]....
        /*0624*/ 	.word	0x00003c90
        /*0628*/ 	.word	0x000000ff
        /*062c*/ 	.word	0x00000000
        /*0630*/ 	.short	0x010a
        /*0632*/ 	.byte	0x04
	.zero		1


	//   ....[84]....
        /*0634*/ 	.word	0x00003e80
        /*0638*/ 	.word	0x000000ff
        /*063c*/ 	.word	0x00000000
        /*0640*/ 	.short	0x010a
        /*0642*/ 	.byte	0x04
	.zero		1


	//   ....[85]....
        /*0644*/ 	.word	0x00003f10
        /*0648*/ 	.word	0x000000ff
        /*064c*/ 	.word	0x00000000
        /*0650*/ 	.short	0x010a
        /*0652*/ 	.byte	0x05
	.zero		1


	//   ....[86]....
        /*0654*/ 	.word	0x00003fa0
        /*0658*/ 	.word	0x000000ff
        /*065c*/ 	.word	0x00000000
        /*0660*/ 	.short	0x010a
        /*0662*/ 	.byte	0x05
	.zero		1


	//   ....[87]....
        /*0664*/ 	.word	0x00004030
        /*0668*/ 	.word	0x000000ff
        /*066c*/ 	.word	0x00000000
        /*0670*/ 	.short	0x010a
        /*0672*/ 	.byte	0x04
	.zero		1


	//   ....[88]....
        /*0674*/ 	.word	0x000044e0
        /*0678*/ 	.word	0x0000000c
        /*067c*/ 	.word	0x000000f0
        /*0680*/ 	.short	0x010a
        /*0682*/ 	.byte	0xff
	.zero		1


	//   ....[89]....
        /*0684*/ 	.word	0x00004650
        /*0688*/ 	.word	0x00000000
        /*068c*/ 	.word	0x00000000
        /*0690*/ 	.short	0x0101
        /*0692*/ 	.byte	0xff
	.zero		1


	//   ....[90]....
        /*0694*/ 	.word	0x00004ae0
        /*0698*/ 	.word	0x000000ff
        /*069c*/ 	.word	0x000000e8
        /*06a0*/ 	.short	0x010a
        /*06a2*/ 	.byte	0x15
	.zero		1


	//   ....[91]....
        /*06a4*/ 	.word	0x00004c60
        /*06a8*/ 	.word	0x000000ff
        /*06ac*/ 	.word	0x000000d0
        /*06b0*/ 	.short	0x010a
        /*06b2*/ 	.byte	0x15
	.zero		1


	//   ....[92]....
        /*06b4*/ 	.word	0x00004de0
        /*06b8*/ 	.word	0x000000ff
        /*06bc*/ 	.word	0x000000c0
        /*06c0*/ 	.short	0x010b
        /*06c2*/ 	.byte	0x15
	.zero		1


	//   ....[93]....
        /*06c4*/ 	.word	0x00004df0
        /*06c8*/ 	.word	0x000000ff
        /*06cc*/ 	.word	0x00000000
        /*06d0*/ 	.short	0x0101
        /*06d2*/ 	.byte	0x06
	.zero		1


	//   ....[94]....
        /*06d4*/ 	.word	0x00004e00
        /*06d8*/ 	.word	0x000000ff
        /*06dc*/ 	.word	0x000000d8
        /*06e0*/ 	.short	0x010a
        /*06e2*/ 	.byte	0x15
	.zero		1


	//   ....[95]....
        /*06e4*/ 	.word	0x00004ff0
        /*06e8*/ 	.word	0x000000ff
        /*06ec*/ 	.word	0x000000c8
        /*06f0*/ 	.short	0x010b
        /*06f2*/ 	.byte	0x15
	.zero		1


	//   ....[96]....
        /*06f4*/ 	.word	0x00005000
        /*06f8*/ 	.word	0x000000ff
        /*06fc*/ 	.word	0x00000000
        /*0700*/ 	.short	0x0101
        /*0702*/ 	.byte	0x21
	.zero		1


	//   ....[97]....
        /*0704*/ 	.word	0x00005030
        /*0708*/ 	.word	0x000000ff
        /*070c*/ 	.word	0x000000d0
        /*0710*/ 	.short	0x010a
        /*0712*/ 	.byte	0x15
	.zero		1


	//   ....[98]....
        /*0714*/ 	.word	0x00005070
        /*0718*/ 	.word	0x00000000
        /*071c*/ 	.word	0x000000d8
        /*0720*/ 	.short	0x010a
        /*0722*/ 	.byte	0xff
	.zero		1


	//   ....[99]....
        /*0724*/ 	.word	0x00005370
        /*0728*/ 	.word	0x00000003
        /*072c*/ 	.word	0x000000f0
        /*0730*/ 	.short	0x010a
        /*0732*/ 	.byte	0xff
	.zero		1


	//   ....[100]....
        /*0734*/ 	.word	0x000054f0
        /*0738*/ 	.word	0x00000000
        /*073c*/ 	.word	0x00000000
        /*0740*/ 	.short	0x0101
        /*0742*/ 	.byte	0xff
	.zero		1


	//   ....[101]....
        /*0744*/ 	.word	0x00006040
        /*0748*/ 	.word	0x00000003
        /*074c*/ 	.word	0x000000c0
        /*0750*/ 	.short	0x010a
        /*0752*/ 	.byte	0xff
	.zero		1


	//   ....[102]....
        /*0754*/ 	.word	0x00006080
        /*0758*/ 	.word	0x0000004e
        /*075c*/ 	.word	0x00000110
        /*0760*/ 	.short	0x010a
        /*0762*/ 	.byte	0xff
	.zero		1


	//   ....[103]....
        /*0764*/ 	.word	0x000061c0
        /*0768*/ 	.word	0x00000003
        /*076c*/ 	.word	0x000000c0
        /*0770*/ 	.short	0x010a
        /*0772*/ 	.byte	0xff
	.zero		1


	//   ....[104]....
        /*0774*/ 	.word	0x00006320
        /*0778*/ 	.word	0x00000000
        /*077c*/ 	.word	0x00000000
        /*0780*/ 	.short	0x0101
        /*0782*/ 	.byte	0xff
	.zero		1


	//   ....[105]....
        /*0784*/ 	.word	0x00006380
        /*0788*/ 	.word	0x0000004e
        /*078c*/ 	.word	0x00000110
        /*0790*/ 	.short	0x010a
        /*0792*/ 	.byte	0xff
	.zero		1


	//   ....[106]....
        /*0794*/ 	.word	0x00007710
        /*0798*/ 	.word	0x0000006f
        /*079c*/ 	.word	0x000000c0
        /*07a0*/ 	.short	0x010a
        /*07a2*/ 	.byte	0xff
	.zero		1


	//   ....[107]....
        /*07a4*/ 	.word	0x000077e0
        /*07a8*/ 	.word	0x0000006f
        /*07ac*/ 	.word	0x000000c0
        /*07b0*/ 	.short	0x010a
        /*07b2*/ 	.byte	0xff
	.zero		1


	//   ....[108]....
        /*07b4*/ 	.word	0x00007940
        /*07b8*/ 	.word	0x00000000
        /*07bc*/ 	.word	0x00000000
        /*07c0*/ 	.short	0x0101
        /*07c2*/ 	.byte	0xff
	.zero		1


	//   ....[109]....
        /*07c4*/ 	.word	0x00007ca0
        /*07c8*/ 	.word	0x000000ff
        /*07cc*/ 	.word	0x00000000
        /*07d0*/ 	.short	0x0101
        /*07d2*/ 	.byte	0x04
	.zero		1


	//   ....[110]....
        /*07d4*/ 	.word	0x00008ec0
        /*07d8*/ 	.word	0x00000003
        /*07dc*/ 	.word	0x00000160
        /*07e0*/ 	.short	0x010a
        /*07e2*/ 	.byte	0xff
	.zero		1


	//   ....[111]....
        /*07e4*/ 	.word	0x00008f20
        /*07e8*/ 	.word	0x00000000
        /*07ec*/ 	.word	0x00000060
        /*07f0*/ 	.short	0x010a
        /*07f2*/ 	.byte	0xff
	.zero		1


	//   ....[112]....
        /*07f4*/ 	.word	0x00008f80
        /*07f8*/ 	.word	0x00000000
        /*07fc*/ 	.word	0x00000060
        /*0800*/ 	.short	0x010a
        /*0802*/ 	.byte	0xff
	.zero		1


	//   ....[113]....
        /*0804*/ 	.word	0x00008fd0
        /*0808*/ 	.word	0x00000003
        /*080c*/ 	.word	0x000000f0
        /*0810*/ 	.short	0x010a
        /*0812*/ 	.byte	0xff
	.zero		1


	//   ....[114]....
        /*0814*/ 	.word	0x00009030
        /*0818*/ 	.word	0x00000000
        /*081c*/ 	.word	0x00000000
        /*0820*/ 	.short	0x010a
        /*0822*/ 	.byte	0xff
	.zero		1


	//   ....[115]....
        /*0824*/ 	.word	0x00009090
        /*0828*/ 	.word	0x00000000
        /*082c*/ 	.word	0x00000000
        /*0830*/ 	.short	0x010a
        /*0832*/ 	.byte	0xff
	.zero		1


	//   ....[116]....
        /*0834*/ 	.word	0x000090f0
        /*0838*/ 	.word	0x00000000
        /*083c*/ 	.word	0x00000000
        /*0840*/ 	.short	0x010a
        /*0842*/ 	.byte	0xff
	.zero		1


	//   ....[117]....
        /*0844*/ 	.word	0x00009150
        /*0848*/ 	.word	0x00000000
        /*084c*/ 	.word	0x00000000
        /*0850*/ 	.short	0x010a
        /*0852*/ 	.byte	0xff
	.zero		1


	//   ....[118]....
        /*0854*/ 	.word	0x000091b0
        /*0858*/ 	.word	0x00000000
        /*085c*/ 	.word	0x00000000
        /*0860*/ 	.short	0x010a
        /*0862*/ 	.byte	0xff
	.zero		1


	//   ....[119]....
        /*0864*/ 	.word	0x00009210
        /*0868*/ 	.word	0x00000000
        /*086c*/ 	.word	0x00000000
        /*0870*/ 	.short	0x010a
        /*0872*/ 	.byte	0xff
	.zero		1


	//   ....[120]....
        /*0874*/ 	.word	0x00009270
        /*0878*/ 	.word	0x00000000
        /*087c*/ 	.word	0x00000000
        /*0880*/ 	.short	0x010a
        /*0882*/ 	.byte	0xff
	.zero		1


	//   ....[121]....
        /*0884*/ 	.word	0x000092d0
        /*0888*/ 	.word	0x00000000
        /*088c*/ 	.word	0x00000000
        /*0890*/ 	.short	0x010a
        /*0892*/ 	.byte	0xff
	.zero		1


	//   ....[122]....
        /*0894*/ 	.word	0x00009330
        /*0898*/ 	.word	0x00000000
        /*089c*/ 	.word	0x00000000
        /*08a0*/ 	.short	0x010a
        /*08a2*/ 	.byte	0xff
	.zero		1


	//   ....[123]....
        /*08a4*/ 	.word	0x00009390
        /*08a8*/ 	.word	0x00000000
        /*08ac*/ 	.word	0x00000000
        /*08b0*/ 	.short	0x010a
        /*08b2*/ 	.byte	0xff
	.zero		1


	//   ....[124]....
        /*08b4*/ 	.word	0x000093f0
        /*08b8*/ 	.word	0x00000000
        /*08bc*/ 	.word	0x00000000
        /*08c0*/ 	.short	0x010a
        /*08c2*/ 	.byte	0xff
	.zero		1


	//   ....[125]....
        /*08c4*/ 	.word	0x00009440
        /*08c8*/ 	.word	0x00000002
        /*08cc*/ 	.word	0x00000150
        /*08d0*/ 	.short	0x010a
        /*08d2*/ 	.byte	0xff
	.zero		1


	//   ....[126]....
        /*08d4*/ 	.word	0x000094a0
        /*08d8*/ 	.word	0x00000002
        /*08dc*/ 	.word	0x00000100
        /*08e0*/ 	.short	0x010a
        /*08e2*/ 	.byte	0xff
	.zero		1


	//   ....[127]....
        /*08e4*/ 	.word	0x000094f0
        /*08e8*/ 	.word	0x00000002
        /*08ec*/ 	.word	0x000000f0
        /*08f0*/ 	.short	0x010a
        /*08f2*/ 	.byte	0xff
	.zero		1


	//   ....[128]....
        /*08f4*/ 	.word	0x00009550
        /*08f8*/ 	.word	0x00000000
        /*08fc*/ 	.word	0x00000100
        /*0900*/ 	.short	0x010a
        /*0902*/ 	.byte	0xff
	.zero		1


	//   ....[129]....
        /*0904*/ 	.word	0x000095a0
        /*0908*/ 	.word	0x00000000
        /*090c*/ 	.word	0x000000f0
        /*0910*/ 	.short	0x010a
        /*0912*/ 	.byte	0xff
	.zero		1


	//   ....[130]....
        /*0914*/ 	.word	0x00009600
        /*0918*/ 	.word	0x00000003
        /*091c*/ 	.word	0x00000130
        /*0920*/ 	.short	0x010a
        /*0922*/ 	.byte	0xff
	.zero		1


	//   ....[131]....
        /*0924*/ 	.word	0x00009660
        /*0928*/ 	.word	0x00000000
        /*092c*/ 	.word	0x00000000
        /*0930*/ 	.short	0x010a
        /*0932*/ 	.byte	0xff
	.zero		1


	//   ....[132]....
        /*0934*/ 	.word	0x000096c0
        /*0938*/ 	.word	0x00000000
        /*093c*/ 	.word	0x00000000
        /*0940*/ 	.short	0x010a
        /*0942*/ 	.byte	0xff
	.zero		1


	//   ....[133]....
        /*0944*/ 	.word	0x00009720
        /*0948*/ 	.word	0x00000000
        /*094c*/ 	.word	0x00000000
        /*0950*/ 	.short	0x010a
        /*0952*/ 	.byte	0xff
	.zero		1


	//   ....[134]....
        /*0954*/ 	.word	0x00009780
        /*0958*/ 	.word	0x00000000
        /*095c*/ 	.word	0x00000000
        /*0960*/ 	.short	0x010a
        /*0962*/ 	.byte	0xff
	.zero		1


	//   ....[135]....
        /*0964*/ 	.word	0x000097e0
        /*0968*/ 	.word	0x00000000
        /*096c*/ 	.word	0x00000000
        /*0970*/ 	.short	0x010a
        /*0972*/ 	.byte	0xff
	.zero		1


	//   ....[136]....
        /*0974*/ 	.word	0x00009830
        /*0978*/ 	.word	0x0000000c
        /*097c*/ 	.word	0x000000f0
        /*0980*/ 	.short	0x010a
        /*0982*/ 	.byte	0xff
	.zero		1


	//   ....[137]....
        /*0984*/ 	.word	0x00009890
        /*0988*/ 	.word	0x00000000
        /*098c*/ 	.word	0x000000e8
        /*0990*/ 	.short	0x010a
        /*0992*/ 	.byte	0xff
	.zero		1


	//   ....[138]....
        /*0994*/ 	.word	0x000098f0
        /*0998*/ 	.word	0x00000000
        /*099c*/ 	.word	0x000000d0
        /*09a0*/ 	.short	0x010a
        /*09a2*/ 	.byte	0xff
	.zero		1


	//   ....[139]....
        /*09a4*/ 	.word	0x00009950
        /*09a8*/ 	.word	0x00000000
        /*09ac*/ 	.word	0x000000d8
        /*09b0*/ 	.short	0x010a
        /*09b2*/ 	.byte	0xff
	.zero		1


	//   ....[140]....
        /*09b4*/ 	.word	0x000099b0
        /*09b8*/ 	.word	0x00000000
        /*09bc*/ 	.word	0x000000d0
        /*09c0*/ 	.short	0x010a
        /*09c2*/ 	.byte	0xff
	.zero		1


	//   ....[141]....
        /*09c4*/ 	.word	0x00009a00
        /*09c8*/ 	.word	0x00000003
        /*09cc*/ 	.word	0x000000f0
        /*09d0*/ 	.short	0x010a
        /*09d2*/ 	.byte	0xff
	.zero		1


	//   ....[142]....
        /*09d4*/ 	.word	0x00009a50
        /*09d8*/ 	.word	0x00000003
        /*09dc*/ 	.word	0x000000c0
        /*09e0*/ 	.short	0x010a
        /*09e2*/ 	.byte	0xff
	.zero		1


	//   ....[143]....
        /*09e4*/ 	.word	0x00009aa0
        /*09e8*/ 	.word	0x0000004e
        /*09ec*/ 	.word	0x00000110
        /*09f0*/ 	.short	0x010a
        /*09f2*/ 	.byte	0xff
	.zero		1


	//   ....[144]....
        /*09f4*/ 	.word	0x00009af0
        /*09f8*/ 	.word	0x0000006f
        /*09fc*/ 	.word	0x000000c0
        /*0a00*/ 	.short	0x010a
        /*0a02*/ 	.byte	0xff
	.zero		1


	//----- nvinfo : EIATTR_NUM_MBARRIERS
	.align		4
.L_47:
        /*0a04*/ 	.byte	0x03, 0x38
        /*0a06*/ 	.short	0x002e


	//----- nvinfo : EIATTR_EXIT_INSTR_OFFSETS
	.align		4
        /*0a08*/ 	.byte	0x04, 0x1c
        /*0a0a*/ 	.short	(.L_49 - .L_48)


	//   ....[0]....
.L_48:
        /*0a0c*/ 	.word	0x00002f10


	//   ....[1]....
        /*0a10*/ 	.word	0x00003400


	//   ....[2]....
        /*0a14*/ 	.word	0x00003460


	//   ....[3]....
        /*0a18*/ 	.word	0x00004290


	//   ....[4]....
        /*0a1c*/ 	.word	0x000050a0


	//   ....[5]....
        /*0a20*/ 	.word	0x000050e0


	//   ....[6]....
        /*0a24*/ 	.word	0x00008eb0


	//----- nvinfo : EIATTR_MAX_THREADS
	.align		4
.L_49:
        /*0a28*/ 	.byte	0x04, 0x05
        /*0a2a*/ 	.short	(.L_51 - .L_50)
.L_50:
        /*0a2c*/ 	.word	0x00000100
        /*0a30*/ 	.word	0x00000001
        /*0a34*/ 	.word	0x00000001


	//----- nvinfo : EIATTR_CRS_STACK_SIZE
	.align		4
.L_51:
        /*0a38*/ 	.byte	0x04, 0x1e
        /*0a3a*/ 	.short	(.L_53 - .L_52)
.L_52:
        /*0a3c*/ 	.word	0x00000000


	//----- nvinfo : EIATTR_CBANK_PARAM_SIZE
	.align		4
.L_53:
        /*0a40*/ 	.byte	0x03, 0x19
        /*0a42*/ 	.short	0x0800


	//----- nvinfo : EIATTR_PARAM_CBANK
	.align		4
        /*0a44*/ 	.byte	0x04, 0x0a
        /*0a46*/ 	.short	(.L_55 - .L_54)
	.align		4
.L_54:
        /*0a48*/ 	.word	index@(.nv.constant0._ZN7cutlass13device_kernelINS_4gemm6kernel13GemmUniversalIN4cute5tupleIJiiiiEEENS1_10collective13CollectiveMmaINS1_35MainloopSm100TmaUmmaWarpSpecializedILi12ELi2ELi4ENS5_IJNS4_1CILi1EEENSA_ILi4EEESB_EEEEENS5_IJNSA_ILi128EEESF_NSA_ILi64EEEEEEaNS5_IJlSB_lEEEaSI_NS4_8TiledMMAINS4_8MMA_AtomIJNS4_15SM100_MMA_S8_SSIaaiLi128ELi128ELNS4_4UMMA5MajorE0ELSN_0ELNSM_8SaturateE0EEEEEENS4_6LayoutINS5_IJSB_SB_SB_EEENS5_IJNSA_ILi0EEEST_ST_EEEEENS5_IJNS4_10UnderscoreESW_SW_EEEEENS4_23SM90_TMA_LOAD_MULTICASTENS4_14ComposedLayoutINS4_7SwizzleILi2ELi4ELi3EEENS4_18smem_ptr_flag_bitsILi8EEENSR_INS5_IJNSA_ILi8EEESG_EEENS5_IJSG_SB_EEEEEEEvNS4_8identityENS4_13SM90_TMA_LOADES19_vS1A_EENS_8epilogue10collective18CollectiveEpilogueINS1D_23Sm100TmaWarpSpecializedILi2ELi2ELi64ELb0ELb0EEEJSH_NS5_IJNSR_ISF_SB_EENSR_ISG_SB_EEEEEaSI_aSI_NS1D_6fusion15FusionCallbacksIS1H_NS1L_17LinearCombinationIaiaiLNS_15FloatRoundStyleE2EEESH_S1K_JEEENS4_5SM1004TMEM4LOAD26SM100_TMEM_LOAD_32dp32b64xES1B_S19_NS4_39AutoVectorizingCopyWithAssumedAlignmentILi128EEENS4_14SM90_TMA_STOREES19_S1W_S1W_EEEvvEEEEvNT_6ParamsE)
        /*0a4c*/ 	.short	0x0380
        /*0a4e*/ 	.short	0x0800


	//----- nvinfo : EIATTR_SW_WAR
	.align		4
.L_55:
        /*0a50*/ 	.byte	0x04, 0x36
        /*0a52*/ 	.short	(.L_57 - .L_56)
.L_56:
        /*0a54*/ 	.word	0x00000008
.L_57:


//--------------------- .nv.callgraph             --------------------------
	.section	.nv.callgraph,"",@"SHT_CUDA_CALLGRAPH"
	.align	4
	.sectionentsize	8
	.align		4
        /*0000*/ 	.word	0x00000000
	.align		4
        /*0004*/ 	.word	0xffffffff
	.align		4
        /*0008*/ 	.word	index@(_ZN7cutlass13device_kernelINS_4gemm6kernel13GemmUniversalIN4cute5tupleIJiiiiEEENS1_10collective13CollectiveMmaINS1_35MainloopSm100TmaUmmaWarpSpecializedILi12ELi2ELi4ENS5_IJNS4_1CILi1EEENSA_ILi4EEESB_EEEEENS5_IJNSA_ILi128EEESF_NSA_ILi64EEEEEEaNS5_IJlSB_lEEEaSI_NS4_8TiledMMAINS4_8MMA_AtomIJNS4_15SM100_MMA_S8_SSIaaiLi128ELi128ELNS4_4UMMA5MajorE0ELSN_0ELNSM_8SaturateE0EEEEEENS4_6LayoutINS5_IJSB_SB_SB_EEENS5_IJNSA_ILi0EEEST_ST_EEEEENS5_IJNS4_10UnderscoreESW_SW_EEEEENS4_23SM90_TMA_LOAD_MULTICASTENS4_14ComposedLayoutINS4_7SwizzleILi2ELi4ELi3EEENS4_18smem_ptr_flag_bitsILi8EEENSR_INS5_IJNSA_ILi8EEESG_EEENS5_IJSG_SB_EEEEEEEvNS4_8identityENS4_13SM90_TMA_LOADES19_vS1A_EENS_8epilogue10collective18CollectiveEpilogueINS1D_23Sm100TmaWarpSpecializedILi2ELi2ELi64ELb0ELb0EEEJSH_NS5_IJNSR_ISF_SB_EENSR_ISG_SB_EEEEEaSI_aSI_NS1D_6fusion15FusionCallbacksIS1H_NS1L_17LinearCombinationIaiaiLNS_15FloatRoundStyleE2EEESH_S1K_JEEENS4_5SM1004TMEM4LOAD26SM100_TMEM_LOAD_32dp32b64xES1B_S19_NS4_39AutoVectorizingCopyWithAssumedAlignmentILi128EEENS4_14SM90_TMA_STOREES19_S1W_S1W_EEEvvEEEEvNT_6ParamsE)
	.align		4
        /*000c*/ 	.word	index@(__assertfail)
	.align		4
        /*0010*/ 	.word	0x00000000
	.align		4
        /*0014*/ 	.word	0xfffffffe
	.align		4
        /*0018*/ 	.word	0x00000000
	.align		4
        /*001c*/ 	.word	0xfffffffd
	.align		4
        /*0020*/ 	.word	0x00000000
	.align		4
        /*0024*/ 	.word	0xfffffffc


//--------------------- .nv.constant4             --------------------------
	.section	.nv.constant4,"a",@progbits
	.align	8
	.align		8
.nv.constant4:
        /*0000*/ 	.dword	__assertfail
	.align		8
        /*0008*/ 	.dword	__unnamed_1
	.align		8
        /*0010*/ 	.dword	__unnamed_2
	.align		8
        /*0018*/ 	.dword	_ZN40_INTERNAL_b93d66e5_4_k_cu_f04c56e7_184184cuda3std3__45__cpo5beginE
	.align		8
        /*0020*/ 	.dword	_ZN40_INTERNAL_b93d66e5_4_k_cu_f04c56e7_184184cuda3std3__45__cpo3endE
	.align		8
        /*0028*/ 	.dword	_ZN40_INTERNAL_b93d66e5_4_k_cu_f04c56e7_184184cuda3std3__45__cpo6cbeginE
	.align		8
        /*0030*/ 	.dword	_ZN40_INTERNAL_b93d66e5_4_k_cu_f04c56e7_184184cuda3std3__45__cpo4cendE
	.align		8
        /*0038*/ 	.dword	_ZN40_INTERNAL_b93d66e5_4_k_cu_f04c56e7_184184cuda3std3__442_GLOBAL__N__b93d66e5_4_k_cu_f04c56e7_184186ignoreE
	.align		8
        /*0040*/ 	.dword	_ZN40_INTERNAL_b93d66e5_4_k_cu_f04c56e7_184184cuda3std3__419piecewise_constructE
	.align		8
        /*0048*/ 	.dword	_ZN40_INTERNAL_b93d66e5_4_k_cu_f04c56e7_184184cuda3std3__48in_placeE
	.align		8
        /*0050*/ 	.dword	_ZN40_INTERNAL_b93d66e5_4_k_cu_f04c56e7_184184cuda3std6ranges3__45__cpo4swapE
	.align		8
        /*0058*/ 	.dword	_ZN40_INTERNAL_b93d66e5_4_k_cu_f04c56e7_184184cuda3std6ranges3__45__cpo9iter_moveE
	.align		8
        /*0060*/ 	.dword	_ZN40_INTERNAL_b93d66e5_4_k_cu_f04c56e7_184184cute7productE
	.align		8
        /*0068*/ 	.dword	_ZN40_INTERNAL_b93d66e5_4_k_cu_f04c56e7_184184cute1_E
	.align		8
        /*0070*/ 	.dword	$str$25
	.align		8
        /*0078*/ 	.dword	$str$26
	.align		8
        /*0080*/ 	.dword	$str$27
	.align		8
        /*0088*/ 	.dword	$str$28


//--------------------- .text._ZN7cutlass13device_kernelINS_4gemm6kernel13GemmUniversalIN4cute5tupleIJiiiiEEENS1_10collective13CollectiveMmaINS1_35MainloopSm100TmaUmmaWarpSpecializedILi12ELi2ELi4ENS5_IJNS4_1CILi1EEENSA_ILi4EEESB_EEEEENS5_IJNSA_ILi128EEESF_NSA_ILi64EEEEEEaNS5_IJlSB_lEEEaSI_NS4_8TiledMMAINS4_8MMA_AtomIJNS4_15SM100_MMA_S8_SSIaaiLi128ELi128ELNS4_4UMMA5MajorE0ELSN_0ELNSM_8SaturateE0EEEEEENS4_6LayoutINS5_IJSB_SB_SB_EEENS5_IJNSA_ILi0EEEST_ST_EEEEENS5_IJNS4_10UnderscoreESW_SW_EEEEENS4_23SM90_TMA_LOAD_MULTICASTENS4_14ComposedLayoutINS4_7SwizzleILi2ELi4ELi3EEENS4_18smem_ptr_flag_bitsILi8EEENSR_INS5_IJNSA_ILi8EEESG_EEENS5_IJSG_SB_EEEEEEEvNS4_8identityENS4_13SM90_TMA_LOADES19_vS1A_EENS_8epilogue10collective18CollectiveEpilogueINS1D_23Sm100TmaWarpSpecializedILi2ELi2ELi64ELb0ELb0EEEJSH_NS5_IJNSR_ISF_SB_EENSR_ISG_SB_EEEEEaSI_aSI_NS1D_6fusion15FusionCallbacksIS1H_NS1L_17LinearCombinationIaiaiLNS_15FloatRoundStyleE2EEESH_S1K_JEEENS4_5SM1004TMEM4LOAD26SM100_TMEM_LOAD_32dp32b64xES1B_S19_NS4_39AutoVectorizingCopyWithAssumedAlignmentILi128EEENS4_14SM90_TMA_STOREES19_S1W_S1W_EEEvvEEEEvNT_6ParamsE --------------------------
	.section	.text._ZN7cutlass13device_kernelINS_4gemm6kernel13GemmUniversalIN4cute5tupleIJiiiiEEENS1_10collective13CollectiveMmaINS1_35MainloopSm100TmaUmmaWarpSpecializedILi12ELi2ELi4ENS5_IJNS4_1CILi1EEENSA_ILi4EEESB_EEEEENS5_IJNSA_ILi128EEESF_NSA_ILi64EEEEEEaNS5_IJlSB_lEEEaSI_NS4_8TiledMMAINS4_8MMA_AtomIJNS4_15SM100_MMA_S8_SSIaaiLi128ELi128ELNS4_4UMMA5MajorE0ELSN_0ELNSM_8SaturateE0EEEEEENS4_6LayoutINS5_IJSB_SB_SB_EEENS5_IJNSA_ILi0EEEST_ST_EEEEENS5_IJNS4_10UnderscoreESW_SW_EEEEENS4_23SM90_TMA_LOAD_MULTICASTENS4_14ComposedLayoutINS4_7SwizzleILi2ELi4ELi3EEENS4_18smem_ptr_flag_bitsILi8EEENSR_INS5_IJNSA_ILi8EEESG_EEENS5_IJSG_SB_EEEEEEEvNS4_8identityENS4_13SM90_TMA_LOADES19_vS1A_EENS_8epilogue10collective18CollectiveEpilogueINS1D_23Sm100TmaWarpSpecializedILi2ELi2ELi64ELb0ELb0EEEJSH_NS5_IJNSR_ISF_SB_EENSR_ISG_SB_EEEEEaSI_aSI_NS1D_6fusion15FusionCallbacksIS1H_NS1L_17LinearCombinationIaiaiLNS_15FloatRoundStyleE2EEESH_S1K_JEEENS4_5SM1004TMEM4LOAD26SM100_TMEM_LOAD_32dp32b64xES1B_S19_NS4_39AutoVectorizingCopyWithAssumedAlignmentILi128EEENS4_14SM90_TMA_STOREES19_S1W_S1W_EEEvvEEEEvNT_6ParamsE,"ax",@progbits
	.align	128
.text._ZN7cutlass13device_kernelINS_4gemm6kernel13GemmUniversalIN4cute5tupleIJiiiiEEENS1_10collective13CollectiveMmaINS1_35MainloopSm100TmaUmmaWarpSpecializedILi12ELi2ELi4ENS5_IJNS4_1CILi1EEENSA_ILi4EEESB_EEEEENS5_IJNSA_ILi128EEESF_NSA_ILi64EEEEEEaNS5_IJlSB_lEEEaSI_NS4_8TiledMMAINS4_8MMA_AtomIJNS4_15SM100_MMA_S8_SSIaaiLi128ELi128ELNS4_4UMMA5MajorE0ELSN_0ELNSM_8SaturateE0EEEEEENS4_6LayoutINS5_IJSB_SB_SB_EEENS5_IJNSA_ILi0EEEST_ST_EEEEENS5_IJNS4_10UnderscoreESW_SW_EEEEENS4_23SM90_TMA_LOAD_MULTICASTENS4_14ComposedLayoutINS4_7SwizzleILi2ELi4ELi3EEENS4_18smem_ptr_flag_bitsILi8EEENSR_INS5_IJNSA_ILi8EEESG_EEENS5_IJSG_SB_EEEEEEEvNS4_8identityENS4_13SM90_TMA_LOADES19_vS1A_EENS_8epilogue10collective18CollectiveEpilogueINS1D_23Sm100TmaWarpSpecializedILi2ELi2ELi64ELb0ELb0EEEJSH_NS5_IJNSR_ISF_SB_EENSR_ISG_SB_EEEEEaSI_aSI_NS1D_6fusion15FusionCallbacksIS1H_NS1L_17LinearCombinationIaiaiLNS_15FloatRoundStyleE2EEESH_S1K_JEEENS4_5SM1004TMEM4LOAD26SM100_TMEM_LOAD_32dp32b64xES1B_S19_NS4_39AutoVectorizingCopyWithAssumedAlignmentILi128EEENS4_14SM90_TMA_STOREES19_S1W_S1W_EEEvvEEEEvNT_6ParamsE:
        .type           _ZN7cutlass13device_kernelINS_4gemm6kernel13GemmUniversalIN4cute5tupleIJiiiiEEENS1_10collective13CollectiveMmaINS1_35MainloopSm100TmaUmmaWarpSpecializedILi12ELi2ELi4ENS5_IJNS4_1CILi1EEENSA_ILi4EEESB_EEEEENS5_IJNSA_ILi128EEESF_NSA_ILi64EEEEEEaNS5_IJlSB_lEEEaSI_NS4_8TiledMMAINS4_8MMA_AtomIJNS4_15SM100_MMA_S8_SSIaaiLi128ELi128ELNS4_4UMMA5MajorE0ELSN_0ELNSM_8SaturateE0EEEEEENS4_6LayoutINS5_IJSB_SB_SB_EEENS5_IJNSA_ILi0EEEST_ST_EEEEENS5_IJNS4_10UnderscoreESW_SW_EEEEENS4_23SM90_TMA_LOAD_MULTICASTENS4_14ComposedLayoutINS4_7SwizzleILi2ELi4ELi3EEENS4_18smem_ptr_flag_bitsILi8EEENSR_INS5_IJNSA_ILi8EEESG_EEENS5_IJSG_SB_EEEEEEEvNS4_8identityENS4_13SM90_TMA_LOADES19_vS1A_EENS_8epilogue10collective18CollectiveEpilogueINS1D_23Sm100TmaWarpSpecializedILi2ELi2ELi64ELb0ELb0EEEJSH_NS5_IJNSR_ISF_SB_EENSR_ISG_SB_EEEEEaSI_aSI_NS1D_6fusion15FusionCallbacksIS1H_NS1L_17LinearCombinationIaiaiLNS_15FloatRoundStyleE2EEESH_S1K_JEEENS4_5SM1004TMEM4LOAD26SM100_TMEM_LOAD_32dp32b64xES1B_S19_NS4_39AutoVectorizingCopyWithAssumedAlignmentILi128EEENS4_14SM90_TMA_STOREES19_S1W_S1W_EEEvvEEEEvNT_6ParamsE,@function
        .size           _ZN7cutlass13device_kernelINS_4gemm6kernel13GemmUniversalIN4cute5tupleIJiiiiEEENS1_10collective13CollectiveMmaINS1_35MainloopSm100TmaUmmaWarpSpecializedILi12ELi2ELi4ENS5_IJNS4_1CILi1EEENSA_ILi4EEESB_EEEEENS5_IJNSA_ILi128EEESF_NSA_ILi64EEEEEEaNS5_IJlSB_lEEEaSI_NS4_8TiledMMAINS4_8MMA_AtomIJNS4_15SM100_MMA_S8_SSIaaiLi128ELi128ELNS4_4UMMA5MajorE0ELSN_0ELNSM_8SaturateE0EEEEEENS4_6LayoutINS5_IJSB_SB_SB_EEENS5_IJNSA_ILi0EEEST_ST_EEEEENS5_IJNS4_10UnderscoreESW_SW_EEEEENS4_23SM90_TMA_LOAD_MULTICASTENS4_14ComposedLayoutINS4_7SwizzleILi2ELi4ELi3EEENS4_18smem_ptr_flag_bitsILi8EEENSR_INS5_IJNSA_ILi8EEESG_EEENS5_IJSG_SB_EEEEEEEvNS4_8identityENS4_13SM90_TMA_LOADES19_vS1A_EENS_8epilogue10collective18CollectiveEpilogueINS1D_23Sm100TmaWarpSpecializedILi2ELi2ELi64ELb0ELb0EEEJSH_NS5_IJNSR_ISF_SB_EENSR_ISG_SB_EEEEEaSI_aSI_NS1D_6fusion15FusionCallbacksIS1H_NS1L_17LinearCombinationIaiaiLNS_15FloatRoundStyleE2EEESH_S1K_JEEENS4_5SM1004TMEM4LOAD26SM100_TMEM_LOAD_32dp32b64xES1B_S19_NS4_39AutoVectorizingCopyWithAssumedAlignmentILi128EEENS4_14SM90_TMA_STOREES19_S1W_S1W_EEEvvEEEEvNT_6ParamsE,(.L_x_174 - _ZN7cutlass13device_kernelINS_4gemm6kernel13GemmUniversalIN4cute5tupleIJiiiiEEENS1_10collective13CollectiveMmaINS1_35MainloopSm100TmaUmmaWarpSpecializedILi12ELi2ELi4ENS5_IJNS4_1CILi1EEENSA_ILi4EEESB_EEEEENS5_IJNSA_ILi128EEESF_NSA_ILi64EEEEEEaNS5_IJlSB_lEEEaSI_NS4_8TiledMMAINS4_8MMA_AtomIJNS4_15SM100_MMA_S8_SSIaaiLi128ELi128ELNS4_4UMMA5MajorE0ELSN_0ELNSM_8SaturateE0EEEEEENS4_6LayoutINS5_IJSB_SB_SB_EEENS5_IJNSA_ILi0EEEST_ST_EEEEENS5_IJNS4_10UnderscoreESW_SW_EEEEENS4_23SM90_TMA_LOAD_MULTICASTENS4_14ComposedLayoutINS4_7SwizzleILi2ELi4ELi3EEENS4_18smem_ptr_flag_bitsILi8EEENSR_INS5_IJNSA_ILi8EEESG_EEENS5_IJSG_SB_EEEEEEEvNS4_8identityENS4_13SM90_TMA_LOADES19_vS1A_EENS_8epilogue10collective18CollectiveEpilogueINS1D_23Sm100TmaWarpSpecializedILi2ELi2ELi64ELb0ELb0EEEJSH_NS5_IJNSR_ISF_SB_EENSR_ISG_SB_EEEEEaSI_aSI_NS1D_6fusion15FusionCallbacksIS1H_NS1L_17LinearCombinationIaiaiLNS_15FloatRoundStyleE2EEESH_S1K_JEEENS4_5SM1004TMEM4LOAD26SM100_TMEM_LOAD_32dp32b64xES1B_S19_NS4_39AutoVectorizingCopyWithAssumedAlignmentILi128EEENS4_14SM90_TMA_STOREES19_S1W_S1W_EEEvvEEEEvNT_6ParamsE)
        .other          _ZN7cutlass13device_kernelINS_4gemm6kernel13GemmUniversalIN4cute5tupleIJiiiiEEENS1_10collective13CollectiveMmaINS1_35MainloopSm100TmaUmmaWarpSpecializedILi12ELi2ELi4ENS5_IJNS4_1CILi1EEENSA_ILi4EEESB_EEEEENS5_IJNSA_ILi128EEESF_NSA_ILi64EEEEEEaNS5_IJlSB_lEEEaSI_NS4_8TiledMMAINS4_8MMA_AtomIJNS4_15SM100_MMA_S8_SSIaaiLi128ELi128ELNS4_4UMMA5MajorE0ELSN_0ELNSM_8SaturateE0EEEEEENS4_6LayoutINS5_IJSB_SB_SB_EEENS5_IJNSA_ILi0EEEST_ST_EEEEENS5_IJNS4_10UnderscoreESW_SW_EEEEENS4_23SM90_TMA_LOAD_MULTICASTENS4_14ComposedLayoutINS4_7SwizzleILi2ELi4ELi3EEENS4_18smem_ptr_flag_bitsILi8EEENSR_INS5_IJNSA_ILi8EEESG_EEENS5_IJSG_SB_EEEEEEEvNS4_8identityENS4_13SM90_TMA_LOADES19_vS1A_EENS_8epilogue10collective18CollectiveEpilogueINS1D_23Sm100TmaWarpSpecializedILi2ELi2ELi64ELb0ELb0EEEJSH_NS5_IJNSR_ISF_SB_EENSR_ISG_SB_EEEEEaSI_aSI_NS1D_6fusion15FusionCallbacksIS1H_NS1L_17LinearCombinationIaiaiLNS_15FloatRoundStyleE2EEESH_S1K_JEEENS4_5SM1004TMEM4LOAD26SM100_TMEM_LOAD_32dp32b64xES1B_S19_NS4_39AutoVectorizingCopyWithAssumedAlignmentILi128EEENS4_14SM90_TMA_STOREES19_S1W_S1W_EEEvvEEEEvNT_6ParamsE,@"STO_CUDA_ENTRY STV_DEFAULT"
_ZN7cutlass13device_kernelINS_4gemm6kernel13GemmUniversalIN4cute5tupleIJiiiiEEENS1_10collective13CollectiveMmaINS1_35MainloopSm100TmaUmmaWarpSpecializedILi12ELi2ELi4ENS5_IJNS4_1CILi1EEENSA_ILi4EEESB_EEEEENS5_IJNSA_ILi128EEESF_NSA_ILi64EEEEEEaNS5_IJlSB_lEEEaSI_NS4_8TiledMMAINS4_8MMA_AtomIJNS4_15SM100_MMA_S8_SSIaaiLi128ELi128ELNS4_4UMMA5MajorE0ELSN_0ELNSM_8SaturateE0EEEEEENS4_6LayoutINS5_IJSB_SB_SB_EEENS5_IJNSA_ILi0EEEST_ST_EEEEENS5_IJNS4_10UnderscoreESW_SW_EEEEENS4_23SM90_TMA_LOAD_MULTICASTENS4_14ComposedLayoutINS4_7SwizzleILi2ELi4ELi3EEENS4_18smem_ptr_flag_bitsILi8EEENSR_INS5_IJNSA_ILi8EEESG_EEENS5_IJSG_SB_EEEEEEEvNS4_8identityENS4_13SM90_TMA_LOADES19_vS1A_EENS_8epilogue10collective18CollectiveEpilogueINS1D_23Sm100TmaWarpSpecializedILi2ELi2ELi64ELb0ELb0EEEJSH_NS5_IJNSR_ISF_SB_EENSR_ISG_SB_EEEEEaSI_aSI_NS1D_6fusion15FusionCallbacksIS1H_NS1L_17LinearCombinationIaiaiLNS_15FloatRoundStyleE2EEESH_S1K_JEEENS4_5SM1004TMEM4LOAD26SM100_TMEM_LOAD_32dp32b64xES1B_S19_NS4_39AutoVectorizingCopyWithAssumedAlignmentILi128EEENS4_14SM90_TMA_STOREES19_S1W_S1W_EEEvvEEEEvNT_6ParamsE:
[----:B------:R-:W1:Y:S01]  /*0000*/  LDC R1, c[0x0][0x37c] ;  /* 0x0000df00ff017b82 */ /* 0x000e620000000800 */
[----:B------:R-:W2:Y:S01]  /*0010*/  S2R R158, SR_TID.X ;  /* 0x00000000009e7919 */ /* 0x000ea20000002100 */
[----:B------:R-:W3:Y:S01]  /*0020*/  LDCU.64 UR8, c[0x0][0x890] ;  /* 0x00011200ff0877ac */ /* 0x000ee20008000a00 */
[----:B------:R-:W-:Y:S02]  /*0030*/  PRMT R145, RZ, 0x7610, R145 ;  /* 0x00007610ff917816 */ /* 0x000fe40000000091 */
[----:B------:R-:W-:Y:S01]  /*0040*/  ELECT P3, URZ, PT ;  /* 0x0000000000ff782f */ /* 0x000fe20003860000 */
[----:B---3--:R-:W-:-:S04]  /*0050*/  UISETP.NE.U32.AND UP0, UPT, UR8, URZ, UPT ;  /* 0x000000ff0800728c */ /* 0x008fc8000bf05070 */
[----:B------:R-:W-:Y:S01]  /*0060*/  UISETP.NE.AND.EX UP0, UPT, UR9, URZ, UPT, UP0 ;  /* 0x000000ff0900728c */ /* 0x000fe2000bf05300 */
[----:B--2---:R-:W-:-:S05]  /*0070*/  SHF.R.U32.HI R146, RZ, 0x5, R158 ;  /* 0x00000005ff927819 */ /* 0x004fca000001169e */
[----:B------:R-:W2:Y:S02]  /*0080*/  SHFL.IDX PT, R0, R146, RZ, 0x1f ;  /* 0x00001fff92007589 */ /* 0x000ea400000e0000 */
[----:B--2---:R-:W-:Y:S01]  /*0090*/  R2UR UR17, R0 ;  /* 0x00000000001172ca */ /* 0x004fe200000e0000 */
[----:B-1----:R-:W-:-:S14]  /*00a0*/  BRA.U UP0, `(.L_x_0) ;  /* 0x0000000100307547 */ /* 0x002fdc000b800000 */
[----:B------:R-:W1:Y:S02]  /*00b0*/  LDCU.64 UR4, c[0x0][0x888] ;  /* 0x00011100ff0477ac */ /* 0x000e640008000a00 */
[----:B-1----:R-:W-:-:S04]  /*00c0*/  UISETP.NE.U32.AND UP0, UPT, UR4, URZ, UPT ;  /* 0x000000ff0400728c */ /* 0x002fc8000bf05070 */
[----:B------:R-:W-:-:S09]  /*00d0*/  UISETP.NE.AND.EX UP0, UPT, UR5, URZ, UPT, UP0 ;  /* 0x000000ff0500728c */ /* 0x000fd2000bf05300 */
[----:B------:R-:W-:Y:S05]  /*00e0*/  BRA.U !UP0, `(.L_x_1) ;  /* 0x0000000108147547 */ /* 0x000fea000b800000 */
[----:B------:R-:W1:Y:S01]  /*00f0*/  LDC.64 R72, c[0x0][0x888] ;  /* 0x00022200ff487b82 */ /* 0x000e620000000a00 */
[----:B------:R-:W1:Y:S02]  /*0100*/  LDCU.64 UR4, c[0x0][0x358] ;  /* 0x00006b00ff0477ac */ /* 0x000e640008000a00 */
[----:B-1----:R1:W5:Y:S01]  /*0110*/  LDG.E R72, desc[UR4][R72.64] ;  /* 0x0000000448487981 */ /* 0x002362000c1e1900 */
[----:B------:R-:W-:Y:S01]  /*0120*/  HFMA2 R145, -RZ, RZ, 0, 5.9604644775390625e-08 ;  /* 0x00000001ff917431 */ /* 0x000fe200000001ff */
[----:B------:R-:W-:Y:S05]  /*0130*/  BRA `(.L_x_0) ;  /* 0x00000000000c7947 */ /* 0x000fea0003800000 */
.L_x_1:
[----:B------:R-:W1:Y:S01]  /*0140*/  LDCU UR4, c[0x0][0x880] ;  /* 0x00011000ff0477ac */ /* 0x000e620008000800 */
[----:B------:R-:W-:Y:S01]  /*0150*/  HFMA2 R145, -RZ, RZ, 0, 5.9604644775390625e-08 ;  /* 0x00000001ff917431 */ /* 0x000fe200000001ff */
[----:B-1----:R-:W-:-:S07]  /*0160*/  MOV R72, UR4 ;  /* 0x0000000400487c02 */ /* 0x002fce0008000f00 */
.L_x_0:
[----:B------:R-:W2:Y:S02]  /*0170*/  LDCU.64 UR4, c[0x0][0x8b0] ;  /* 0x00011600ff0477ac */ /* 0x000ea40008000a00 */
[----:B--2---:R-:W-:-:S04]  /*0180*/  UISETP.NE.U32.AND UP0, UPT, UR4, URZ, UPT ;  /* 0x000000ff0400728c */ /* 0x004fc8000bf05070 */
[----:B------:R-:W-:-:S09]  /*0190*/  UISETP.NE.AND.EX UP0, UPT, UR5, URZ, UPT, UP0 ;  /* 0x000000ff0500728c */ /* 0x000fd2000bf05300 */
[----:B------:R-:W-:Y:S05]  /*01a0*/  BRA.U UP0, `(.L_x_2) ;  /* 0x0000000100287547 */ /* 0x000fea000b800000 */
[----:B------:R-:W2:Y:S02]  /*01b0*/  LDCU.64 UR4, c[0x0][0x8a8] ;  /* 0x00011500ff0477ac */ /* 0x000ea40008000a00 */
[----:B--2---:R-:W-:-:S04]  /*01c0*/  UISETP.NE.U32.AND UP0, UPT, UR4, URZ, UPT ;  /* 0x000000ff0400728c */ /* 0x004fc8000bf05070 */
[----:B------:R-:W-:-:S09]  /*01d0*/  UISETP.NE.AND.EX UP0, UPT, UR5, URZ, UPT, UP0 ;  /* 0x000000ff0500728c */ /* 0x000fd2000bf05300 */
[----:B------:R-:W-:Y:S05]  /*01e0*/  BRA.U !UP0, `(.L_x_3) ;  /* 0x0000000108107547 */ /* 0x000fea000b800000 */
[----:B------:R-:W2:Y:S01]  /*01f0*/  LDC.64 R70, c[0x0][0x8a8] ;  /* 0x00022a00ff467b82 */ /* 0x000ea20000000a00 */
[----:B------:R-:W2:Y:S02]  /*0200*/  LDCU.64 UR4, c[0x0][0x358] ;  /* 0x00006b00ff0477ac */ /* 0x000ea40008000a00 */
[----:B--2---:R2:W5:Y:S01]  /*0210*/  LDG.E R70, desc[UR4][R70.64] ;  /* 0x0000000446467981 */ /* 0x004562000c1e1900 */
[----:B------:R-:W-:Y:S05]  /*0220*/  BRA `(.L_x_2) ;  /* 0x0000000000087947 */ /* 0x000fea0003800000 */
.L_x_3:
[----:B------:R-:W2:Y:S02]  /*0230*/  LDCU UR4, c[0x0][0x8a0] ;  /* 0x00011400ff0477ac */ /* 0x000ea40008000800 */
[----:B--2---:R-:W-:Y:S02]  /*0240*/  MOV R70, UR4 ;  /* 0x0000000400467c02 */ /* 0x004fe40008000f00 */
.L_x_2:
[----:B------:R-:W-:Y:S01]  /*0250*/  IMAD.U32 R0, RZ, RZ, UR17 ;  /* 0x00000011ff007e24 */ /* 0x000fe2000f8e00ff */
[----:B------:R-:W-:Y:S04]  /*0260*/  BSSY.RECONVERGENT B0, `(.L_x_4) ;  /* 0x000000c000007945 */ /* 0x000fe80003800200 */
[C---:B------:R-:W-:Y:S02]  /*0270*/  ISETP.NE.OR P1, PT, R0.reuse, 0x1, !P3 ;  /* 0x000000010000780c */ /* 0x040fe40005f25670 */
[----:B------:R-:W-:-:S11]  /*0280*/  ISETP.NE.OR P0, PT, R0, 0x3, !P3 ;  /* 0x000000030000780c */ /* 0x000fd60005f05670 */
[----:B------:R-:W-:Y:S05]  /*0290*/  @P1 BRA `(.L_x_5) ;  /* 0x0000000000201947 */ /* 0x000fea0003800000 */
[----:B------:R-:W3:Y:S02]  /*02a0*/  LDCU.64 UR4, c[0x0][0x348] ;  /* 0x00006900ff0477ac */ /* 0x000ee40008000a00 */
[----:B---3--:R-:W-:Y:S02]  /*02b0*/  UIADD3 UR6, UP1, UPT, UR4, 0x80, URZ ;  /* 0x0000008004067890 */ /* 0x008fe4000ff3e0ff */
[----:B------:R-:W-:Y:S02]  /*02c0*/  UIADD3 UR4, UP0, UPT, UR4, 0x180, URZ ;  /* 0x0000018004047890 */ /* 0x000fe4000ff1e0ff */
[----:B------:R-:W-:Y:S02]  /*02d0*/  UIADD3.X UR7, UPT, UPT, URZ, UR5, URZ, UP1, !UPT ;  /* 0x00000005ff077290 */ /* 0x000fe40008ffe4ff */
[----:B------:R-:W-:-:S07]  /*02e0*/  UIADD3.X UR5, UPT, UPT, URZ, UR5, URZ, UP0, !UPT ;  /* 0x00000005ff057290 */ /* 0x000fce00087fe4ff */
[----:B------:R3:W-:Y:S02]  /*02f0*/  UTMACCTL.PF [UR6] ;  /* 0x00000000060079b9 */ /* 0x0007e40008040000 */
[----:B------:R3:W-:Y:S02]  /*0300*/  UTMACCTL.PF [UR4] ;  /* 0x00000000040079b9 */ /* 0x0007e40008040000 */
[----:B---3--:R-:W-:Y:S01]  /*0310*/  NOP ;  /* 0x0000000000007918 */ /* 0x008fe20000000000 */
.L_x_5:
[----:B------:R-:W-:Y:S05]  /*0320*/  BSYNC.RECONVERGENT B0 ;  /* 0x0000000000007941 */ /* 0x000fea0003800200 */
.L_x_4:
[----:B------:R-:W-:Y:S04]  /*0330*/  BSSY.RECONVERGENT B0, `(.L_x_6) ;  /* 0x000000a000007945 */ /* 0x000fe80003800200 */
        /* <DEDUP_REMOVED lines=9> */
.L_x_7:
[----:B------:R-:W-:Y:S05]  /*03d0*/  BSYNC.RECONVERGENT B0 ;  /* 0x0000000000007941 */ /* 0x000fea0003800200 */
.L_x_6:
[----:B------:R-:W3:Y:S01]  /*03e0*/  LDCU.64 UR4, c[0x0][0x888] ;  /* 0x00011100ff0477ac */ /* 0x000ee20008000a00 */
[----:B------:R-:W-:Y:S02]  /*03f0*/  UISETP.EQ.U32.AND UP1, UPT, UR8, URZ, UPT ;  /* 0x000000ff0800728c */ /* 0x000fe4000bf22070 */
[----:B------:R-:W-:Y:S02]  /*0400*/  UPLOP3.LUT UP3, UPT, UPT, UPT, UPT, 0x80, 0x8 ;  /* 0x000000000008789c */ /* 0x000fe40003f6f070 */
[----:B---3--:R-:W-:-:S04]  /*0410*/  UISETP.NE.U32.AND UP0, UPT, UR4, URZ, UPT ;  /* 0x000000ff0400728c */ /* 0x008fc8000bf05070 */
[----:B------:R-:W-:-:S04]  /*0420*/  UISETP.NE.AND.EX UP0, UPT, UR5, URZ, UPT, UP0 ;  /* 0x000000ff0500728c */ /* 0x000fc8000bf05300 */
[----:B------:R-:W-:-:S04]  /*0430*/  UISETP.EQ.OR.EX UP2, UPT, UR9, URZ, !UP0, UP1 ;  /* 0x000000ff0900728c */ /* 0x000fc8000c742710 */
[----:B------:R-:W-:-:S06]  /*0440*/  UP2UR UR4, UPR, URZ, 0x4 ;  /* 0x00000004ff047883 */ /* 0x000fcc0008000000 */
[----:B------:R-:W-:Y:S01]  /*0450*/  MOV R148, UR4 ;  /* 0x0000000400947c02 */ /* 0x000fe20008000f00 */
[----:B------:R-:W-:Y:S06]  /*0460*/  BRA.U !UP2, `(.L_x_8) ;  /* 0x000000010a207547 */ /* 0x000fec000b800000 */
[----:B-----5:R-:W-:Y:S01]  /*0470*/  R2UR UR5, R72 ;  /* 0x00000000480572ca */ /* 0x020fe200000e0000 */
[----:B------:R-:W-:Y:S02]  /*0480*/  UISETP.NE.U32.AND UP1, UPT, UR8, URZ, UPT ;  /* 0x000000ff0800728c */ /* 0x000fe4000bf25070 */
[----:B------:R-:W-:Y:S02]  /*0490*/  USEL UR4, URZ, 0xffffffff, UP0 ;  /* 0xffffffffff047887 */ /* 0x000fe40008000000 */
[----:B------:R-:W-:-:S08]  /*04a0*/  UISETP.NE.AND.EX UP1, UPT, UR9, URZ, UPT, UP1 ;  /* 0x000000ff0900728c */ /* 0x000fd0000bf25310 */
[----:B------:R-:W-:-:S04]  /*04b0*/  UISETP.NE.AND UP0, UPT, UR5, URZ, UPT ;  /* 0x000000ff0500728c */ /* 0x000fc8000bf05270 */
[----:B------:R-:W-:-:S04]  /*04c0*/  @!UP1 USEL UR4, URZ, 0xffffffff, UP0 ;  /* 0xffffffffff049887 */ /* 0x000fc80008000000 */
[----:B------:R-:W-:-:S04]  /*04d0*/  ULOP3.LUT UR4, UR4, 0x1, URZ, 0xc0, !UPT ;  /* 0x0000000104047892 */ /* 0x000fc8000f8ec0ff */
[----:B------:R-:W-:-:S11]  /*04e0*/  UISETP.NE.U32.AND UP3, UPT, UR4, 0x1, UPT ;  /* 0x000000010400788c */ /* 0x000fd6000bf65070 */
.L_x_8:
[----:B------:R-:W3:Y:S01]  /*04f0*/  SHFL.IDX PT, R2, R146, RZ, 0x1f ;  /* 0x00001fff92027589 */ /* 0x000ee200000e0000 */
[----:B------:R-:W-:-:S04]  /*0500*/  UISETP.NE.AND UP0, UPT, UR17, 0x2, UPT ;  /* 0x000000021100788c */ /* 0x000fc8000bf05270 */
[----:B------:R-:W-:Y:S01]  /*0510*/  USEL UR37, URZ, 0x1, UP0 ;  /* 0x00000001ff257887 */ /* 0x000fe20008000000 */
[----:B---3--:R-:W-:-:S13]  /*0520*/  ISETP.NE.AND P0, PT, R2, RZ, PT ;  /* 0x000000ff0200720c */ /* 0x008fda0003f05270 */
[----:B------:R-:W-:Y:S05]  /*0530*/  @P0 BRA `(.L_x_9) ;  /* 0x0000000000a40947 */ /* 0x000fea0003800000 */
[----:B------:R-:W-:Y:S01]  /*0540*/  ELECT P0, URZ, PT ;  /* 0x0000000000ff782f */ /* 0x000fe20003800000 */
[----:B------:R-:W-:-:S12]  /*0550*/  BSSY.RECONVERGENT B0, `(.L_x_9) ;  /* 0x0000027000007945 */ /* 0x000fd80003800200 */
[----:B------:R-:W-:Y:S05]  /*0560*/  @!P0 BRA `(.L_x_10) ;  /* 0x0000000000948947 */ /* 0x000fea0003800000 */
[----:B------:R-:W3:Y:S01]  /*0570*/  S2UR UR4, SR_CgaCtaId ;  /* 0x00000000000479c3 */ /* 0x000ee20000008800 */
[----:B------:R-:W-:Y:S01]  /*0580*/  UMOV UR5, 0x400 ;  /* 0x0000040000057882 */ /* 0x000fe20000000000 */
[----:B------:R-:W-:Y:S01]  /*0590*/  UMOV UR8, 0x1 ;  /* 0x0000000100087882 */ /* 0x000fe20000000000 */
[----:B------:R-:W-:Y:S01]  /*05a0*/  UMOV UR6, 0x4 ;  /* 0x0000000400067882 */ /* 0x000fe20000000000 */
[----:B------:R-:W-:-:S04]  /*05b0*/  UIADD3 UR8, UPT, UPT, -UR8, 0x100000, URZ ;  /* 0x0010000008087890 */ /* 0x000fc8000fffe1ff */
[----:B------:R-:W-:Y:S02]  /*05c0*/  USHF.L.U32 UR9, UR8, 0xb, URZ ;  /* 0x0000000b08097899 */ /* 0x000fe400080006ff */
[----:B------:R-:W-:Y:S02]  /*05d0*/  USHF.L.U32 UR8, UR8, 0x1, URZ ;  /* 0x0000000108087899 */ /* 0x000fe400080006ff */
[----:B------:R-:W-:-:S04]  /*05e0*/  UIADD3 UR6, UPT, UPT, -UR6, 0x100000, URZ ;  /* 0x0010000006067890 */ /* 0x000fc8000fffe1ff */
[----:B------:R-:W-:Y:S02]  /*05f0*/  USHF.L.U32 UR7, UR6, 0xb, URZ ;  /* 0x0000000b06077899 */ /* 0x000fe400080006ff */
[----:B------:R-:W-:Y:S02]  /*0600*/  USHF.L.U32 UR6, UR6, 0x1, URZ ;  /* 0x0000000106067899 */ /* 0x000fe400080006ff */
[----:B---3--:R-:W-:Y:S01]  /*0610*/  ULEA UR4, UR4, UR5, 0x18 ;  /* 0x0000000504047291 */ /* 0x008fe2000f8ec0ff */
[----:B------:R-:W3:Y:S11]  /*0620*/  FENCE.VIEW.ASYNC.S ;  /* 0x00000000000073c6 */ /* 0x000ef60000000000 */
[----:B---3--:R3:W4:Y:S01]  /*0630*/  SYNCS.EXCH.64 URZ, [UR4], UR8 ;  /* 0x0000000804ff75b2 */ /* 0x0087220008000100 */
[----:B------:R3:W1:Y:S01]  /*0640*/  SYNCS.EXCH.64 URZ, [UR4+0x60], UR6 ;  /* 0x0000600604ff75b2 */ /* 0x0006620008000100 */
        /* <DEDUP_REMOVED lines=21> */
[----:B------:R3:W1:Y:S02]  /*07a0*/  SYNCS.EXCH.64 URZ, [UR4+0xb8], UR6 ;  /* 0x0000b80604ff75b2 */ /* 0x0006640008000100 */
[----:B---34-:R-:W-:Y:S01]  /*07b0*/  NOP ;  /* 0x0000000000007918 */ /* 0x018fe20000000000 */
.L_x_10:
[----:B------:R-:W-:Y:S05]  /*07c0*/  BSYNC.RECONVERGENT B0 ;  /* 0x0000000000007941 */ /* 0x000fea0003800200 */
.L_x_9:
[----:B------:R-:W3:Y:S01]  /*07d0*/  SHFL.IDX PT, R2, R146, RZ, 0x1f ;  /* 0x00001fff92027589 */ /* 0x000ee200000e0000 */
[----:B------:R-:W-:Y:S01]  /*07e0*/  NOP ;  /* 0x0000000000007918 */ /* 0x000fe20000000000 */
[----:B---3--:R-:W-:-:S13]  /*07f0*/  ISETP.NE.AND P0, PT, R2, 0x1, PT ;  /* 0x000000010200780c */ /* 0x008fda0003f05270 */
[----:B------:R-:W-:Y:S05]  /*0800*/  @P0 BRA `(.L_x_11) ;  /* 0x0000000000480947 */ /* 0x000fea0003800000 */
        /* <DEDUP_REMOVED lines=9> */
[----:B------:R-:W-:Y:S01]  /*08a0*/  USHF.L.U32 UR6, UR6, 0x1, URZ ;  /* 0x0000000106067899 */ /* 0x000fe200080006ff */
[----:B------:R-:W-:Y:S01]  /*08b0*/  ELECT P0, URZ, PT ;  /* 0x0000000000ff782f */ /* 0x000fe20003800000 */
[----:B---3--:R-:W-:Y:S01]  /*08c0*/  ULEA UR4, UR4, UR5, 0x18 ;  /* 0x0000000504047291 */ /* 0x008fe2000f8ec0ff */
[----:B------:R-:W3:Y:S11]  /*08d0*/  FENCE.VIEW.ASYNC.S ;  /* 0x00000000000073c6 */ /* 0x000ef60000000000 */
[----:B---3--:R3:W4:Y:S01]  /*08e0*/  SYNCS.EXCH.64 URZ, [UR4+0xc0], UR8 ;  /* 0x0000c00804ff75b2 */ /* 0x0087220008000100 */
[----:B------:R3:W1:Y:S01]  /*08f0*/  SYNCS.EXCH.64 URZ, [UR4+0xd0], UR6 ;  /* 0x0000d00604ff75b2 */ /* 0x0006620008000100 */
[----:B------:R3:W1:Y:S01]  /*0900*/  SYNCS.EXCH.64 URZ, [UR4+0xc8], UR8 ;  /* 0x0000c80804ff75b2 */ /* 0x0006620008000100 */
[----:B------:R3:W1:Y:S01]  /*0910*/  SYNCS.EXCH.64 URZ, [UR4+0xd8], UR6 ;  /* 0x0000d80604ff75b2 */ /* 0x0006620008000100 */
[----:B------:R-:W-:Y:S01]  /*0920*/  NOP ;  /* 0x0000000000007918 */ /* 0x000fe20000000000 */
.L_x_11:
[----:B------:R-:W2:Y:S01]  /*0930*/  SHFL.IDX PT, R2, R146, RZ, 0x1f ;  /* 0x00001fff92027589 */ /* 0x000ea200000e0000 */
[----:B------:R-:W-:Y:S01]  /*0940*/  NOP ;  /* 0x0000000000007918 */ /* 0x000fe20000000000 */
[----:B--2---:R-:W-:-:S13]  /*0950*/  ISETP.NE.AND P0, PT, R2, 0x3, PT ;  /* 0x000000030200780c */ /* 0x004fda0003f05270 */
[----:B------:R-:W-:Y:S05]  /*0960*/  @P0 BRA `(.L_x_12) ;  /* 0x0000000000300947 */ /* 0x000fea0003800000 */
[----:B---3--:R-:W2:Y:S01]  /*0970*/  S2UR UR6, SR_CgaCtaId ;  /* 0x00000000000679c3 */ /* 0x008ea20000008800 */
[----:B------:R-:W-:Y:S01]  /*0980*/  UMOV UR4, 0x400 ;  /* 0x0000040000047882 */ /* 0x000fe20000000000 */
[----:B------:R-:W-:Y:S01]  /*0990*/  UMOV UR5, 0x20 ;  /* 0x0000002000057882 */ /* 0x000fe20000000000 */
[----:B------:R-:W-:Y:S01]  /*09a0*/  ELECT P0, URZ, PT ;  /* 0x0000000000ff782f */ /* 0x000fe20003800000 */
[----:B--2---:R-:W-:Y:S02]  /*09b0*/  ULEA UR6, UR6, UR4, 0x18 ;  /* 0x0000000406067291 */ /* 0x004fe4000f8ec0ff */
[----:B------:R-:W-:-:S04]  /*09c0*/  UIADD3 UR4, UPT, UPT, -UR5, 0x100000, URZ ;  /* 0x0010000005047890 */ /* 0x000fc8000fffe1ff */
[----:B------:R-:W-:Y:S02]  /*09d0*/  USHF.L.U32 UR5, UR4, 0xb, URZ ;  /* 0x0000000b04057899 */ /* 0x000fe400080006ff */
[----:B------:R-:W-:Y:S01]  /*09e0*/  USHF.L.U32 UR4, UR4, 0x1, URZ ;  /* 0x0000000104047899 */ /* 0x000fe200080006ff */
[----:B------:R-:W2:Y:S11]  /*09f0*/  FENCE.VIEW.ASYNC.S ;  /* 0x00000000000073c6 */ /* 0x000eb60000000000 */
[----:B--2---:R2:W3:Y:S01]  /*0a00*/  SYNCS.EXCH.64 URZ, [UR6+0xe0], UR4 ;  /* 0x0000e00406ff75b2 */ /* 0x0044e20008000100 */
[----:B------:R2:W1:Y:S01]  /*0a10*/  SYNCS.EXCH.64 URZ, [UR6+0xe8], UR4 ;  /* 0x0000e80406ff75b2 */ /* 0x0004620008000100 */
[----:B------:R-:W-:Y:S01]  /*0a20*/  NOP ;  /* 0x0000000000007918 */ /* 0x000fe20000000000 */
.L_x_12:
[----:B------:R-:W4:Y:S01]  /*0a30*/  SHFL.IDX PT, R2, R146, RZ, 0x1f ;  /* 0x00001fff92027589 */ /* 0x000f2200000e0000 */
[----:B------:R-:W-:Y:S01]  /*0a40*/  NOP ;  /* 0x0000000000007918 */ /* 0x000fe20000000000 */
[----:B----4-:R-:W-:-:S13]  /*0a50*/  ISETP.NE.AND P0, PT, R2, 0x4, PT ;  /* 0x000000040200780c */ /* 0x010fda0003f05270 */
[----:B------:R-:W-:Y:S05]  /*0a60*/  @P0 BRA `(.L_x_13) ;  /* 0x00000000004c0947 */ /* 0x000fea0003800000 */
[----:B--23--:R-:W2:Y:S01]  /*0a70*/  S2UR UR6, SR_CgaCtaId ;  /* 0x00000000000679c3 */ /* 0x00cea20000008800 */
[----:B------:R-:W-:Y:S01]  /*0a80*/  UMOV UR4, 0x3a0 ;  /* 0x000003a000047882 */ /* 0x000fe20000000000 */
[----:B------:R-:W-:Y:S01]  /*0a90*/  UMOV UR5, 0x400 ;  /* 0x0000040000057882 */ /* 0x000fe20000000000 */
[----:B------:R-:W-:Y:S01]  /*0aa0*/  USEL UR4, UR4, 0x320, UP3 ;  /* 0x0000032004047887 */ /* 0x000fe20009800000 */
[----:B------:R-:W-:Y:S01]  /*0ab0*/  UMOV UR8, 0x1 ;  /* 0x0000000100087882 */ /* 0x000fe20000000000 */
[----:B------:R-:W-:Y:S01]  /*0ac0*/  ELECT P0, URZ, PT ;  /* 0x0000000000ff782f */ /* 0x000fe20003800000 */
[----:B------:R-:W-:-:S04]  /*0ad0*/  UIADD3 UR8, UPT, UPT, -UR8, 0x100000, URZ ;  /* 0x0010000008087890 */ /* 0x000fc8000fffe1ff */
[----:B------:R-:W-:Y:S02]  /*0ae0*/  USHF.L.U32 UR9, UR8, 0xb, URZ ;  /* 0x0000000b08097899 */ /* 0x000fe400080006ff */
[----:B------:R-:W-:Y:S02]  /*0af0*/  USHF.L.U32 UR8, UR8, 0x1, URZ ;  /* 0x0000000108087899 */ /* 0x000fe400080006ff */
[----:B--2---:R-:W-:Y:S02]  /*0b00*/  ULEA UR6, UR6, UR5, 0x18 ;  /* 0x0000000506067291 */ /* 0x004fe4000f8ec0ff */
[----:B------:R-:W-:-:S04]  /*0b10*/  UIADD3 UR4, UPT, UPT, -UR4, 0x100000, URZ ;  /* 0x0010000004047890 */ /* 0x000fc8000fffe1ff */
[----:B------:R-:W-:Y:S02]  /*0b20*/  USHF.L.U32 UR5, UR4, 0xb, URZ ;  /* 0x0000000b04057899 */ /* 0x000fe400080006ff */
[----:B------:R-:W-:Y:S01]  /*0b30*/  USHF.L.U32 UR4, UR4, 0x1, URZ ;  /* 0x0000000104047899 */ /* 0x000fe200080006ff */
[----:B------:R-:W2:Y:S03]  /*0b40*/  FENCE.VIEW.ASYNC.S ;  /* 0x00000000000073c6 */ /* 0x000ea60000000000 */
[----:B--2---:R4:W2:Y:S08]  /*0b50*/  SYNCS.EXCH.64 URZ, [UR6+0xf0], UR8 ;  /* 0x0000f00806ff75b2 */ /* 0x0048b00008000100 */
[----:B------:R4:W3:Y:S01]  /*0b60*/  SYNCS.EXCH.64 URZ, [UR6+0x100], UR4 ;  /* 0x0001000406ff75b2 */ /* 0x0008e20008000100 */
[----:B------:R4:W1:Y:S01]  /*0b70*/  SYNCS.EXCH.64 URZ, [UR6+0xf8], UR8 ;  /* 0x0000f80806ff75b2 */ /* 0x0008620008000100 */
[----:B------:R4:W1:Y:S02]  /*0b80*/  SYNCS.EXCH.64 URZ, [UR6+0x108], UR4 ;  /* 0x0001080406ff75b2 */ /* 0x0008640008000100 */
[----:B----4-:R-:W-:Y:S01]  /*0b90*/  NOP ;  /* 0x0000000000007918 */ /* 0x010fe20000000000 */
.L_x_13:
[----:B------:R-:W4:Y:S01]  /*0ba0*/  SHFL.IDX PT, R2, R146, RZ, 0x1f ;  /* 0x00001fff92027589 */ /* 0x000f2200000e0000 */
[----:B------:R-:W-:Y:S01]  /*0bb0*/  NOP ;  /* 0x0000000000007918 */ /* 0x000fe20000000000 */
[----:B----4-:R-:W-:-:S13]  /*0bc0*/  ISETP.NE.AND P0, PT, R2, 0x5, PT ;  /* 0x000000050200780c */ /* 0x010fda0003f05270 */
[----:B------:R-:W-:Y:S05]  /*0bd0*/  @P0 BRA `(.L_x_14) ;  /* 0x0000000000580947 */ /* 0x000fea0003800000 */
[----:B--23--:R-:W2:Y:S01]  /*0be0*/  S2UR UR4, SR_CgaCtaId ;  /* 0x00000000000479c3 */ /* 0x00cea20000008800 */
        /* <DEDUP_REMOVED lines=10> */
[----:B--2---:R-:W-:Y:S01]  /*0c90*/  ULEA UR4, UR4, UR5, 0x18 ;  /* 0x0000000504047291 */ /* 0x004fe2000f8ec0ff */
[----:B------:R-:W2:Y:S11]  /*0ca0*/  FENCE.VIEW.ASYNC.S ;  /* 0x00000000000073c6 */ /* 0x000eb60000000000 */
[----:B--2---:R4:W2:Y:S01]  /*0cb0*/  SYNCS.EXCH.64 URZ, [UR4+0x110], UR8 ;  /* 0x0001100804ff75b2 */ /* 0x0048a20008000100 */
[----:B------:R4:W3:Y:S01]  /*0cc0*/  SYNCS.EXCH.64 URZ, [UR4+0x130], UR6 ;  /* 0x0001300604ff75b2 */ /* 0x0008e20008000100 */
[----:B------:R4:W1:Y:S01]  /*0cd0*/  SYNCS.EXCH.64 URZ, [UR4+0x118], UR8 ;  /* 0x0001180804ff75b2 */ /* 0x0008620008000100 */
[----:B------:R4:W1:Y:S01]  /*0ce0*/  SYNCS.EXCH.64 URZ, [UR4+0x138], UR6 ;  /* 0x0001380604ff75b2 */ /* 0x0008620008000100 */
[----:B------:R4:W1:Y:S01]  /*0cf0*/  SYNCS.EXCH.64 URZ, [UR4+0x120], UR8 ;  /* 0x0001200804ff75b2 */ /* 0x0008620008000100 */
[----:B------:R4:W1:Y:S01]  /*0d00*/  SYNCS.EXCH.64 URZ, [UR4+0x140], UR6 ;  /* 0x0001400604ff75b2 */ /* 0x0008620008000100 */
[----:B------:R4:W1:Y:S01]  /*0d10*/  SYNCS.EXCH.64 URZ, [UR4+0x128], UR8 ;  /* 0x0001280804ff75b2 */ /* 0x0008620008000100 */
[----:B------:R4:W1:Y:S02]  /*0d20*/  SYNCS.EXCH.64 URZ, [UR4+0x148], UR6 ;  /* 0x0001480604ff75b2 */ /* 0x0008640008000100 */
[----:B----4-:R-:W-:Y:S01]  /*0d30*/  NOP ;  /* 0x0000000000007918 */ /* 0x010fe20000000000 */
.L_x_14:
[----:B------:R-:W4:Y:S01]  /*0d40*/  SHFL.IDX PT, R2, R146, RZ, 0x1f ;  /* 0x00001fff92027589 */ /* 0x000f2200000e0000 */
[----:B------:R-:W1:Y:S01]  /*0d50*/  S2UR UR45, SR_CgaCtaId ;  /* 0x00000000002d79c3 */ /* 0x000e620000008800 */
[----:B------:R-:W-:Y:S01]  /*0d60*/  NOP ;  /* 0x0000000000007918 */ /* 0x000fe20000000000 */
[----:B----4-:R-:W-:-:S13]  /*0d70*/  ISETP.NE.AND P0, PT, R2, 0x3, PT ;  /* 0x000000030200780c */ /* 0x010fda0003f05270 */
[----:B-1----:R-:W-:Y:S05]  /*0d80*/  @P0 BRA `(.L_x_15) ;  /* 0x0000000000340947 */ /* 0x002fea0003800000 */
[----:B--23--:R-:W-:Y:S01]  /*0d90*/  UMOV UR4, 0x400 ;  /* 0x0000040000047882 */ /* 0x00cfe20000000000 */
[----:B------:R-:W-:Y:S01]  /*0da0*/  UMOV UR6, 0x20 ;  /* 0x0000002000067882 */ /* 0x000fe20000000000 */
[----:B------:R-:W-:Y:S02]  /*0db0*/  ULEA UR4, UR45, UR4, 0x18 ;  /* 0x000000042d047291 */ /* 0x000fe4000f8ec0ff */
[----:B------:R-:W-:-:S04]  /*0dc0*/  UIADD3 UR6, UPT, UPT, -UR6, 0x100000, URZ ;  /* 0x0010000006067890 */ /* 0x000fc8000fffe1ff */
[----:B------:R-:W-:Y:S02]  /*0dd0*/  USHF.L.U32 UR7, UR6, 0xb, URZ ;  /* 0x0000000b06077899 */ /* 0x000fe400080006ff */
[----:B------:R-:W-:Y:S01]  /*0de0*/  USHF.L.U32 UR6, UR6, 0x1, URZ ;  /* 0x0000000106067899 */ /* 0x000fe200080006ff */
[----:B------:R-:W-:Y:S01]  /*0df0*/  ELECT P0, URZ, PT ;  /* 0x0000000000ff782f */ /* 0x000fe20003800000 */
[----:B------:R-:W1:Y:S10]  /*0e00*/  FENCE.VIEW.ASYNC.S ;  /* 0x00000000000073c6 */ /* 0x000e740000000000 */
[----:B-1----:R1:W4:Y:S01]  /*0e10*/  SYNCS.EXCH.64 URZ, [UR4+0x150], UR6 ;  /* 0x0001500604ff75b2 */ /* 0x0023220008000100 */
[----:B------:R1:W2:Y:S01]  /*0e20*/  SYNCS.EXCH.64 URZ, [UR4+0x160], UR6 ;  /* 0x0001600604ff75b2 */ /* 0x0002a20008000100 */
[----:B------:R1:W3:Y:S01]  /*0e30*/  SYNCS.EXCH.64 URZ, [UR4+0x158], UR6 ;  /* 0x0001580604ff75b2 */ /* 0x0002e20008000100 */
[----:B------:R1:W1:Y:S01]  /*0e40*/  SYNCS.EXCH.64 URZ, [UR4+0x168], UR6 ;  /* 0x0001680604ff75b2 */ /* 0x0002620008000100 */
[----:B------:R-:W-:Y:S01]  /*0e50*/  NOP ;  /* 0x0000000000007918 */ /* 0x000fe20000000000 */
.L_x_15:
[----:B-123--:R-:W1:Y:S01]  /*0e60*/  LDCU UR4, c[0x0][0x36c] ;  /* 0x00006d80ff0477ac */ /* 0x00ee620008000800 */
[----:B------:R-:W-:Y:S01]  /*0e70*/  ISETP.NE.OR P3, PT, R0, 0x2, !P3 ;  /* 0x000000020000780c */ /* 0x000fe20005f65670 */
[----:B------:R-:W-:Y:S01]  /*0e80*/  NOP ;  /* 0x0000000000007918 */ /* 0x000fe20000000000 */
[----:B------:R-:W-:Y:S01]  /*0e90*/  LOP3.LUT R0, R158, 0x1f, RZ, 0xc0, !PT ;  /* 0x0000001f9e007812 */ /* 0x000fe200078ec0ff */
[----:B------:R-:W-:Y:S02]  /*0ea0*/  UISETP.NE.AND UP4, UPT, UR17, URZ, UPT ;  /* 0x000000ff1100728c */ /* 0x000fe4000bf85270 */
[----:B-1----:R-:W-:-:S09]  /*0eb0*/  UISETP.EQ.U32.AND UP5, UPT, UR4, 0x1, UPT ;  /* 0x000000010400788c */ /* 0x002fd2000bfa2070 */
[----:B------:R-:W-:Y:S05]  /*0ec0*/  BRA.U !UP5, `(.L_x_16) ;  /* 0x000000010d087547 */ /* 0x000fea000b800000 */
[----:B----4-:R-:W-:Y:S01]  /*0ed0*/  UCGABAR_ARV ;  /* 0x00000000000079c7 */ /* 0x010fe20008000000 */
[----:B------:R-:W-:Y:S05]  /*0ee0*/  BRA `(.L_x_17) ;  /* 0x0000000000047947 */ /* 0x000fea0003800000 */
.L_x_16:
[----:B----4-:R-:W-:Y:S01]  /*0ef0*/  NOP ;  /* 0x0000000000007918 */ /* 0x010fe20000000000 */
.L_x_17:
[----:B------:R-:W1:Y:S01]  /*0f00*/  S2UR UR7, SR_CTAID.X ;  /* 0x00000000000779c3 */ /* 0x000e620000002500 */
[----:B------:R-:W-:-:S05]  /*0f10*/  CS2R.32 R147, SR_CgaSize ;  /* 0x0000000000937805 */ /* 0x000fca0000008a00 */
[----:B------:R-:W-:-:S05]  /*0f20*/  IMAD R147, R147, -0xa0, RZ ;  /* 0xffffff6093937824 */ /* 0x000fca00078e02ff */
[----:B------:R-:W-:-:S14]  /*0f30*/  R2UR UR5, R147 ;  /* 0x00000000930572ca */ /* 0x000fdc00000e0000 */
[----:B------:R-:W2:Y:S01]  /*0f40*/  LDCU UR5, c[0x0][UR5+0x2b0] ;  /* 0x00005600050577ac */ /* 0x000ea20008000800 */
[----:B------:R-:W-:-:S05]  /*0f50*/  CS2R.32 R147, SR_CgaSize ;  /* 0x0000000000937805 */ /* 0x000fca0000008a00 */
[----:B------:R-:W-:-:S05]  /*0f60*/  IMAD R147, R147, -0xa0, RZ ;  /* 0xffffff6093937824 */ /* 0x000fca00078e02ff */
[----:B------:R-:W-:-:S14]  /*0f70*/  R2UR UR4, R147 ;  /* 0x00000000930472ca */ /* 0x000fdc00000e0000 */
[----:B------:R-:W3:Y:S01]  /*0f80*/  LDCU UR4, c[0x0][UR4+0x2b4] ;  /* 0x00005680040477ac */ /* 0x000ee20008000800 */
[----:B------:R-:W4:Y:S01]  /*0f90*/  S2UR UR8, SR_CTAID.Y ;  /* 0x00000000000879c3 */ /* 0x000f220000002600 */
[----:B------:R-:W-:-:S05]  /*0fa0*/  CS2R.32 R147, SR_CgaSize ;  /* 0x0000000000937805 */ /* 0x000fca0000008a00 */
[----:B------:R-:W-:-:S05]  /*0fb0*/  IMAD R147, R147, -0xa0, RZ ;  /* 0xffffff6093937824 */ /* 0x000fca00078e02ff */
[----:B------:R-:W-:-:S14]  /*0fc0*/  R2UR UR9, R147 ;  /* 0x00000000930972ca */ /* 0x000fdc00000e0000 */
[----:B------:R-:W3:Y:S01]  /*0fd0*/  LDCU UR9, c[0x0][UR9+0x2a0] ;  /* 0x00005400090977ac */ /* 0x000ee20008000800 */
[----:B------:R-:W3:Y:S01]  /*0fe0*/  LDCU UR21, c[0x0][0xb24] ;  /* 0x00016480ff1577ac */ /* 0x000ee20008000800 */
[----:B------:R-:W1:Y:S01]  /*0ff0*/  S2UR UR36, SR_CTAID.Z ;  /* 0x00000000002479c3 */ /* 0x000e620000002700 */
[----:B------:R-:W-:-:S05]  /*1000*/  CS2R.32 R147, SR_CgaSize ;  /* 0x0000000000937805 */ /* 0x000fca0000008a00 */
[----:B------:R-:W-:-:S05]  /*1010*/  IMAD R147, R147, -0xa0, RZ ;  /* 0xffffff6093937824 */ /* 0x000fca00078e02ff */
[----:B------:R-:W-:-:S14]  /*1020*/  R2UR UR63, R147 ;  /* 0x00000000933f72ca */ /* 0x000fdc00000e0000 */
[----:B------:R-:W3:Y:S01]  /*1030*/  LDCU UR63, c[0x0][UR63+0x2a4] ;  /* 0x000054803f3f77ac */ /* 0x000ee20008000800 */
[----:B------:R-:W3:Y:S01]  /*1040*/  LDCU UR42, c[0x0][0xb24] ;  /* 0x00016480ff2a77ac */ /* 0x000ee20008000800 */
[----:B-1----:R-:W-:Y:S01]  /*1050*/  I2FP.F32.U32 R3, UR7 ;  /* 0x0000000700037c45 */ /* 0x002fe20008201000 */
[----:B------:R-:W1:Y:S04]  /*1060*/  LDCU UR28, c[0x0][0xb30] ;  /* 0x00016600ff1c77ac */ /* 0x000e680008000800 */
[----:B--2---:R-:W-:Y:S01]  /*1070*/  FMUL R3, R3, UR5 ;  /* 0x0000000503037c20 */ /* 0x004fe20008400000 */
[----:B------:R-:W-:Y:S01]  /*1080*/  USHF.L.U32 UR26, UR45, 0xb, URZ ;  /* 0x0000000b2d1a7899 */ /* 0x000fe200080006ff */
[----:B----4-:R-:W-:Y:S01]  /*1090*/  I2FP.F32.U32 R2, UR8 ;  /* 0x0000000800027c45 */ /* 0x010fe20008201000 */
[----:B---3--:R-:W-:-:S03]  /*10a0*/  UISETP.GE.AND UP2, UPT, UR21, 0x1, UPT ;  /* 0x000000011500788c */ /* 0x008fc6000bf46270 */
[----:B------:R-:W2:Y:S01]  /*10b0*/  F2I.U32.TRUNC.NTZ R3, R3 ;  /* 0x0000000300037305 */ /* 0x000ea2000020f000 */
[----:B------:R-:W-:Y:S01]  /*10c0*/  UMOV UR16, UR7 ;  /* 0x0000000700107c82 */ /* 0x000fe20008000000 */
[----:B------:R-:W-:Y:S01]  /*10d0*/  FMUL R2, R2, UR4 ;  /* 0x0000000402027c20 */ /* 0x000fe20008400000 */
[----:B------:R-:W-:-:S05]  /*10e0*/  UMOV UR20, UR8 ;  /* 0x0000000800147c82 */ /* 0x000fca0008000000 */
[----:B------:R-:W3:Y:S01]  /*10f0*/  F2I.U32.TRUNC.NTZ R2, R2 ;  /* 0x0000000200027305 */ /* 0x000ee2000020f000 */
[----:B--2---:R-:W-:Y:S02]  /*1100*/  R2UR UR4, R3 ;  /* 0x00000000030472ca */ /* 0x004fe400000e0000 */
[----:B---3--:R-:W-:Y:S02]  /*1110*/  R2UR UR6, R2 ;  /* 0x00000000020672ca */ /* 0x008fe400000e0000 */
[----:B------:R-:W-:-:S09]  /*1120*/  PRMT R2, RZ, 0x7610, R2 ;  /* 0x00007610ff027816 */ /* 0x000fd20000000002 */
[----:B------:R-:W-:-:S04]  /*1130*/  UIADD3 UR5, UPT, UPT, -UR4, URZ, URZ ;  /* 0x000000ff04057290 */ /* 0x000fc8000fffe1ff */
[----:B------:R-:W-:Y:S02]  /*1140*/  UIMAD UR5, UR9, UR5, UR7 ;  /* 0x00000005090572a4 */ /* 0x000fe4000f8e0207 */
[----:B------:R-:W-:-:S04]  /*1150*/  UIADD3 UR4, UPT, UPT, -UR6, URZ, URZ ;  /* 0x000000ff06047290 */ /* 0x000fc8000fffe1ff */
[----:B------:R-:W-:Y:S01]  /*1160*/  IMAD.U32 R147, RZ, RZ, UR5 ;  /* 0x00000005ff937e24 */ /* 0x000fe2000f8e00ff */
[----:B------:R-:W-:Y:S01]  /*1170*/  UIMAD UR63, UR63, UR4, UR8 ;  /* 0x000000043f3f72a4 */ /* 0x000fe2000f8e0208 */
[----:B-1----:R-:W-:Y:S11]  /*1180*/  BRA.U UP4, `(.L_x_18) ;  /* 0x0000000104447547 */ /* 0x002ff6000b800000 */
[----:B------:R-:W-:Y:S01]  /*1190*/  R2UR UR6, R147 ;  /* 0x00000000930672ca */ /* 0x000fe200000e0000 */
[----:B------:R-:W-:Y:S02]  /*11a0*/  UISETP.NE.AND UP0, UPT, UR63, URZ, UPT ;  /* 0x000000ff3f00728c */ /* 0x000fe4000bf05270 */
[----:B------:R-:W-:-:S04]  /*11b0*/  UISETP.NE.AND UP1, UPT, UR63, 0x1, UPT ;  /* 0x000000013f00788c */ /* 0x000fc8000bf25270 */
[----:B------:R-:W-:Y:S02]  /*11c0*/  USEL UR5, URZ, 0x2, UP1 ;  /* 0x00000002ff057887 */ /* 0x000fe40008800000 */
[----:B------:R-:W-:-:S04]  /*11d0*/  UISETP.NE.AND UP1, UPT, UR63, 0x3, UPT ;  /* 0x000000033f00788c */ /* 0x000fc8000bf25270 */
[----:B------:R-:W-:-:S04]  /*11e0*/  UISETP.EQ.OR UP0, UPT, UR6, URZ, !UP0 ;  /* 0x000000ff0600728c */ /* 0x000fc8000c702670 */
[----:B------:R-:W-:Y:S02]  /*11f0*/  USEL UR8, URZ, 0x1, !UP0 ;  /* 0x00000001ff087887 */ /* 0x000fe4000c000000 */
[----:B------:R-:W-:-:S04]  /*1200*/  UISETP.NE.AND UP0, UPT, UR63, 0x2, UPT ;  /* 0x000000023f00788c */ /* 0x000fc8000bf05270 */
[----:B------:R-:W-:Y:S02]  /*1210*/  USEL UR4, URZ, 0x4, UP0 ;  /* 0x00000004ff047887 */ /* 0x000fe40008000000 */
[----:B------:R-:W-:Y:S02]  /*1220*/  UISETP.NE.AND UP0, UPT, UR6, URZ, UPT ;  /* 0x000000ff0600728c */ /* 0x000fe4000bf05270 */
[----:B------:R-:W-:Y:S02]  /*1230*/  USEL UR6, URZ, 0x8, UP1 ;  /* 0x00000008ff067887 */ /* 0x000fe40008800000 */
[----:B------:R-:W-:Y:S02]  /*1240*/  USEL UR7, UR5, 0x2, UP0 ;  /* 0x0000000205077887 */ /* 0x000fe40008000000 */
[----:B------:R-:W-:Y:S02]  /*1250*/  USEL UR4, UR4, 0x4, UP0 ;  /* 0x0000000404047887 */ /* 0x000fe40008000000 */
[----:B------:R-:W-:-:S02]  /*1260*/  USEL UR5, UR6, 0x8, UP0 ;  /* 0x0000000806057887 */ /* 0x000fc40008000000 */
[----:B------:R-:W-:-:S04]  /*1270*/  UIADD3 UR4, UPT, UPT, UR4, UR7, UR8 ;  /* 0x0000000704047290 */ /* 0x000fc8000fffe008 */
[----:B------:R-:W-:-:S06]  /*1280*/  UIADD3 UR4, UPT, UPT, UR4, UR5, URZ ;  /* 0x0000000504047290 */ /* 0x000fcc000fffe0ff */
[----:B------:R-:W-:Y:S02]  /*1290*/  MOV R2, UR4 ;  /* 0x0000000400027c02 */ /* 0x000fe40008000f00 */
.L_x_18:
[----:B------:R-:W-:Y:S05]  /*12a0*/  BRA.U !UP2, `(.L_x_19) ;  /* 0x000000010ad47547 */ /* 0x000fea000b800000 */
[----:B------:R-:W1:Y:S01]  /*12b0*/  LDCU.128 UR12, c[0x0][0xb10] ;  /* 0x00016200ff0c77ac */ /* 0x000e620008000c00 */
[----:B------:R-:W2:Y:S01]  /*12c0*/  LDCU UR6, c[0x0][0x370] ;  /* 0x00006e00ff0677ac */ /* 0x000ea20008000800 */
[----:B------:R-:W3:Y:S01]  /*12d0*/  LDCU UR5, c[0x0][0x374] ;  /* 0x00006e80ff0577ac */ /* 0x000ee20008000800 */
[----:B------:R-:W4:Y:S01]  /*12e0*/  LDCU UR27, c[0x0][0xb0c] ;  /* 0x00016180ff1b77ac */ /* 0x000f220008000800 */
[----:B------:R-:W4:Y:S01]  /*12f0*/  LDCU UR4, c[0x0][0xb20] ;  /* 0x00016400ff0477ac */ /* 0x000f220008000800 */
[----:B------:R-:W4:Y:S01]  /*1300*/  LDCU.64 UR8, c[0x0][0xb28] ;  /* 0x00016500ff0877ac */ /* 0x000f220008000a00 */
[----:B-1----:R-:W-:Y:S02]  /*1310*/  UISETP.NE.AND UP0, UPT, UR14, 0x1, UPT ;  /* 0x000000010e00788c */ /* 0x002fe4000bf05270 */
[----:B---3--:R-:W-:Y:S02]  /*1320*/  UIMAD.WIDE.U32 UR10, UR5, UR15, URZ ;  /* 0x0000000f050a72a5 */ /* 0x008fe4000f8e00ff */
[----:B--2---:R-:W-:-:S02]  /*1330*/  UIMAD.WIDE.U32 UR22, UR6, UR12, URZ ;  /* 0x0000000c061672a5 */ /* 0x004fc4000f8e00ff */
[----:B----4-:R-:W-:Y:S02]  /*1340*/  UISETP.NE.AND UP1, UPT, UR27, 0x1, UPT ;  /* 0x000000011b00788c */ /* 0x010fe4000bf25270 */
[----:B------:R-:W-:Y:S01]  /*1350*/  UISETP.NE.AND UP2, UPT, UR21, 0x1, UPT ;  /* 0x000000011500788c */ /* 0x000fe2000bf45270 */
[----:B------:R-:W-:Y:S02]  /*1360*/  UMOV UR10, UR11 ;  /* 0x0000000b000a7c82 */ /* 0x000fe40008000000 */
[----:B------:R-:W-:Y:S01]  /*1370*/  UMOV UR22, UR23 ;  /* 0x0000001700167c82 */ /* 0x000fe20008000000 */
[----:B------:R-:W-:Y:S02]  /*1380*/  @UP0 USHF.R.U32.HI UR5, URZ, UR4, UR10 ;  /* 0x00000004ff050299 */ /* 0x000fe4000801160a */
[----:B------:R-:W-:Y:S02]  /*1390*/  UIMAD.WIDE.U32 UR24, UR20, UR15, URZ ;  /* 0x0000000f141872a5 */ /* 0x000fe4000f8e00ff */
[----:B------:R-:W-:-:S02]  /*13a0*/  UIMAD.WIDE.U32 UR10, UR5, UR8, URZ ;  /* 0x00000008050a72a5 */ /* 0x000fc4000f8e00ff */
[----:B------:R-:W-:Y:S02]  /*13b0*/  @UP1 USHF.R.U32.HI UR6, URZ, UR13, UR22 ;  /* 0x0000000dff061299 */ /* 0x000fe40008011616 */
[----:B------:R-:W-:Y:S02]  /*13c0*/  UIMAD.WIDE.U32 UR18, UR16, UR12, URZ ;  /* 0x0000000c101272a5 */ /* 0x000fe4000f8e00ff */
[----:B------:R-:W-:Y:S01]  /*13d0*/  UIMAD.WIDE.U32 UR22, UR6, UR8, URZ ;  /* 0x00000008061672a5 */ /* 0x000fe2000f8e00ff */
[----:B------:R-:W-:Y:S01]  /*13e0*/  UMOV UR24, UR25 ;  /* 0x0000001900187c82 */ /* 0x000fe20008000000 */
[----:B------:R-:W-:Y:S01]  /*13f0*/  UMOV UR10, UR11 ;  /* 0x0000000b000a7c82 */ /* 0x000fe20008000000 */
[----:B------:R-:W-:Y:S02]  /*1400*/  USHF.R.U32.HI UR24, URZ, UR4, UR24 ;  /* 0x00000004ff187299 */ /* 0x000fe40008011618 */
[----:B------:R-:W-:Y:S02]  /*1410*/  @UP2 USHF.R.U32.HI UR5, URZ, UR9, UR10 ;  /* 0x00000009ff052299 */ /* 0x000fe4000801160a */
[----:B------:R-:W-:Y:S01]  /*1420*/  UMOV UR7, UR23 ;  /* 0x0000001700077c82 */ /* 0x000fe20008000000 */
[----:B------:R-:W-:Y:S01]  /*1430*/  UMOV UR18, UR19 ;  /* 0x0000001300127c82 */ /* 0x000fe20008000000 */
[----:B------:R-:W-:-:S02]  /*1440*/  @UP2 USHF.R.U32.HI UR6, URZ, UR9, UR7 ;  /* 0x00000009ff062299 */ /* 0x000fc40008011607 */
[----:B------:R-:W-:Y:S02]  /*1450*/  USHF.R.U32.HI UR13, URZ, UR13, UR18 ;  /* 0x0000000dff0d7299 */ /* 0x000fe40008011612 */
[----:B------:R-:W-:Y:S02]  /*1460*/  USEL UR4, UR20, UR24, !UP0 ;  /* 0x0000001814047287 */ /* 0x000fe4000c000000 */
[----:B------:R-:W-:Y:S02]  /*1470*/  UIMAD UR7, UR5, UR21, URZ ;  /* 0x00000015050772a4 */ /* 0x000fe4000f8e02ff */
[----:B------:R-:W-:Y:S02]  /*1480*/  USEL UR5, UR16, UR13, !UP1 ;  /* 0x0000000d10057287 */ /* 0x000fe4000c800000 */
[----:B------:R-:W-:Y:S02]  /*1490*/  UIMAD UR12, UR6, UR21, URZ ;  /* 0x00000015060c72a4 */ /* 0x000fe4000f8e02ff */
[----:B------:R-:W-:-:S02]  /*14a0*/  UISETP.GE.AND UP0, UPT, UR4, UR7, UPT ;  /* 0x000000070400728c */ /* 0x000fc4000bf06270 */
[----:B------:R-:W-:Y:S02]  /*14b0*/  UIMAD.WIDE.U32 UR10, UR4, UR8, URZ ;  /* 0x00000008040a72a5 */ /* 0x000fe4000f8e00ff */
[----:B------:R-:W-:Y:S02]  /*14c0*/  UISETP.GE.OR UP0, UPT, UR5, UR12, UP0 ;  /* 0x0000000c0500728c */ /* 0x000fe40008706670 */
[----:B------:R-:W-:Y:S02]  /*14d0*/  UIMAD.WIDE.U32 UR12, UR5, UR8, URZ ;  /* 0x00000008050c72a5 */ /* 0x000fe4000f8e00ff */
[----:B------:R-:W-:Y:S01]  /*14e0*/  UIADD3 UR10, UPT, UPT, -UR4, URZ, URZ ;  /* 0x000000ff040a7290 */ /* 0x000fe2000fffe1ff */
[----:B------:R-:W-:Y:S01]  /*14f0*/  UMOV UR8, UR11 ;  /* 0x0000000b00087c82 */ /* 0x000fe20008000000 */
[----:B------:R-:W-:Y:S02]  /*1500*/  UIADD3 UR11, UPT, UPT, -UR5, URZ, URZ ;  /* 0x000000ff050b7290 */ /* 0x000fe4000fffe1ff */
[----:B------:R-:W-:-:S03]  /*1510*/  USHF.R.U32.HI UR8, URZ, UR9, UR8 ;  /* 0x00000009ff087299 */ /* 0x000fc60008011608 */
[----:B------:R-:W-:Y:S01]  /*1520*/  @!UP0 UMOV UR7, UR13 ;  /* 0x0000000d00078c82 */ /* 0x000fe20008000000 */
[----:B------:R-:W-:Y:S02]  /*1530*/  UIMAD UR20, UR14, UR10, UR20 ;  /* 0x0000000a0e1472a4 */ /* 0x000fe4000f8e0214 */
[----:B------:R-:W-:Y:S02]  /*1540*/  USEL UR8, UR4, UR8, !UP2 ;  /* 0x0000000804087287 */ /* 0x000fe4000d000000 */
[----:B------:R-:W-:Y:S02]  /*1550*/  @!UP0 USHF.R.U32.HI UR7, URZ, UR9, UR7 ;  /* 0x00000009ff078299 */ /* 0x000fe40008011607 */
[----:B------:R-:W-:Y:S02]  /*1560*/  UIADD3 UR9, UPT, UPT, -UR8, URZ, URZ ;  /* 0x000000ff08097290 */ /* 0x000fe4000fffe1ff */
[----:B------:R-:W-:Y:S02]  /*1570*/  @!UP0 USEL UR7, UR5, UR7, !UP2 ;  /* 0x0000000705078287 */ /* 0x000fe4000d000000 */
[----:B------:R-:W-:-:S02]  /*1580*/  UIMAD UR9, UR21, UR9, UR4 ;  /* 0x00000009150972a4 */ /* 0x000fc4000f8e0204 */
[----:B------:R-:W-:Y:S02]  /*1590*/  @!UP0 UIADD3 UR8, UPT, UPT, UR8, -UR7, URZ ;  /* 0x8000000708088290 */ /* 0x000fe4000fffe0ff */
[----:B------:R-:W-:Y:S02]  /*15a0*/  @!UP0 UIMAD UR6, UR9, UR6, UR7 ;  /* 0x00000006090682a4 */ /* 0x000fe4000f8e0207 */
[----:B------:R-:W-:Y:S02]  /*15b0*/  @!UP0 UIMAD UR4, UR8, UR21, UR5 ;  /* 0x00000015080482a4 */ /* 0x000fe4000f8e0205 */
[----:B------:R-:W-:Y:S02]  /*15c0*/  UIMAD UR16, UR27, UR11, UR16 ;  /* 0x0000000b1b1072a4 */ /* 0x000fe4000f8e0210 */
[----:B------:R-:W-:Y:S01]  /*15d0*/  UIMAD UR20, UR4, UR14, UR20 ;  /* 0x0000000e041472a4 */ /* 0x000fe2000f8e0214 */
[----:B------:R-:W-:Y:S02]  /*15e0*/  @!UP0 UMOV UR5, UR6 ;  /* 0x0000000600058c82 */ /* 0x000fe40008000000 */
[----:B------:R-:W-:-:S12]  /*15f0*/  UIMAD UR16, UR5, UR27, UR16 ;  /* 0x0000001b051072a4 */ /* 0x000fd8000f8e0210 */
.L_x_19:
[----:B------:R-:W-:Y:S02]  /*1600*/  UISETP.NE.AND UP1, UPT, UR28, 0x1, UPT ;  /* 0x000000011c00788c */ /* 0x000fe4000bf25270 */
[----:B------:R-:W-:Y:S02]  /*1610*/  UISETP.NE.AND UP0, UPT, UR17, 0x2, UPT ;  /* 0x000000021100788c */ /* 0x000fe4000bf05270 */
[----:B------:R-:W-:-:S05]  /*1620*/  ULOP3.LUT UR21, UR26, 0x1800, URZ, 0xc0, !UPT ;  /* 0x000018001a157892 */ /* 0x000fca000f8ec0ff */
[----:B------:R-:W-:Y:S07]  /*1630*/  BRA.U UP1, `(.L_x_20) ;  /* 0x0000000101447547 */ /* 0x000fee000b800000 */
[----:B------:R-:W1:Y:S01]  /*1640*/  LDCU.128 UR8, c[0x0][0xb10] ;  /* 0x00016200ff0877ac */ /* 0x000e620008000c00 */
[----:B------:R-:W2:Y:S01]  /*1650*/  LDCU UR12, c[0x0][0xb0c] ;  /* 0x00016180ff0c77ac */ /* 0x000ea20008000800 */
[----:B------:R-:W3:Y:S01]  /*1660*/  LDCU UR13, c[0x0][0xb20] ;  /* 0x00016400ff0d77ac */ /* 0x000ee20008000800 */
[----:B-1----:R-:W-:Y:S02]  /*1670*/  UIMAD.WIDE.U32 UR6, UR16, UR8, URZ ;  /* 0x00000008100672a5 */ /* 0x002fe4000f8e00ff */
[----:B------:R-:W-:Y:S02]  /*1680*/  UIMAD.WIDE.U32 UR4, UR20, UR11, URZ ;  /* 0x0000000b140472a5 */ /* 0x000fe4000f8e00ff */
[----:B--2---:R-:W-:Y:S02]  /*1690*/  UISETP.NE.AND UP2, UPT, UR12, 0x1, UPT ;  /* 0x000000010c00788c */ /* 0x004fe4000bf45270 */
[----:B------:R-:W-:Y:S01]  /*16a0*/  UISETP.NE.AND UP1, UPT, UR10, 0x1, UPT ;  /* 0x000000010a00788c */ /* 0x000fe2000bf25270 */
[----:B------:R-:W-:-:S02]  /*16b0*/  UMOV UR6, UR7 ;  /* 0x0000000700067c82 */ /* 0x000fc40008000000 */
[----:B------:R-:W-:Y:S01]  /*16c0*/  UMOV UR4, UR5 ;  /* 0x0000000500047c82 */ /* 0x000fe20008000000 */
[----:B------:R-:W-:Y:S02]  /*16d0*/  USHF.R.U32.HI UR6, URZ, UR9, UR6 ;  /* 0x00000009ff067299 */ /* 0x000fe40008011606 */
[----:B---3--:R-:W-:Y:S02]  /*16e0*/  USHF.R.U32.HI UR4, URZ, UR13, UR4 ;  /* 0x0000000dff047299 */ /* 0x008fe40008011604 */
[----:B------:R-:W-:Y:S02]  /*16f0*/  USEL UR5, UR16, UR6, !UP2 ;  /* 0x0000000610057287 */ /* 0x000fe4000d000000 */
[----:B------:R-:W-:-:S04]  /*1700*/  USEL UR4, UR20, UR4, !UP1 ;  /* 0x0000000414047287 */ /* 0x000fc8000c800000 */
[----:B------:R-:W-:Y:S02]  /*1710*/  UIADD3 UR6, UPT, UPT, UR5, -UR4, URZ ;  /* 0x8000000405067290 */ /* 0x000fe4000fffe0ff */
[----:B------:R-:W-:Y:S02]  /*1720*/  UIADD3 UR4, UPT, UPT, -UR5, UR4, URZ ;  /* 0x0000000405047290 */ /* 0x000fe4000fffe1ff */
[----:B------:R-:W-:Y:S02]  /*1730*/  UIMAD UR20, UR6, UR10, UR20 ;  /* 0x0000000a061472a4 */ /* 0x000fe4000f8e0214 */
[----:B------:R-:W-:-:S12]  /*1740*/  UIMAD UR16, UR4, UR12, UR16 ;  /* 0x0000000c041072a4 */ /* 0x000fd8000f8e0210 */
.L_x_20:
[----:B------:R-:W-:Y:S05]  /*1750*/  BRA.U !UP5, `(.L_x_21) ;  /* 0x000000010d0c7547 */ /* 0x000fea000b800000 */
[----:B------:R-:W-:Y:S01]  /*1760*/  UCGABAR_WAIT ;  /* 0x0000000000007dc7 */ /* 0x000fe20008000000 */
[----:B------:R-:W-:Y:S01]  /*1770*/  CCTL.IVALL ;  /* 0x00000000ff00798f */ /* 0x000fe20002000000 */
[----:B------:R-:W-:Y:S05]  /*1780*/  BRA `(.L_x_22) ;  /* 0x0000000000047947 */ /* 0x000fea0003800000 */
.L_x_21:
[----:B------:R-:W-:Y:S06]  /*1790*/  BAR.SYNC.DEFER_BLOCKING 0x0 ;  /* 0x0000000000007b1d */ /* 0x000fec0000010000 */
.L_x_22:
[----:B------:R-:W-:Y:S05]  /*17a0*/  BRA.U UP0, `(.L_x_23) ;  /* 0x0000001500e07547 */ /* 0x000fea000b800000 */
[----:B------:R-:W1:Y:S01]  /*17b0*/  LDCU UR6, c[0x0][0x38c] ;  /* 0x00007180ff0677ac */ /* 0x000e620008000800 */
[----:B------:R-:W-:Y:S01]  /*17c0*/  PLOP3.LUT P1, PT, PT, PT, UP3, 0x80, 0x8 ;  /* 0x000000000008781c */ /* 0x000fe20003f2f038 */
[----:B------:R-:W-:Y:S01]  /*17d0*/  IMAD.MOV.U32 R12, RZ, RZ, 0x1 ;  /* 0x00000001ff0c7424 */ /* 0x000fe200078e00ff */
[----:B------:R-:W-:Y:S01]  /*17e0*/  ISETP.EQ.OR P2, PT, R0, RZ, P3 ;  /* 0x000000ff0000720c */ /* 0x000fe20001f42670 */
[----:B------:R-:W-:Y:S01]  /*17f0*/  UISETP.NE.AND UP1, UPT, UR17, URZ, UPT ;  /* 0x000000ff1100728c */ /* 0x000fe2000bf25270 */
[----:B------:R-:W-:Y:S02]  /*1800*/  PLOP3.LUT P1, PT, P1, PT, PT, 0x8, 0x80 ;  /* 0x000000000080781c */ /* 0x000fe40000f2e170 */
[----:B------:R-:W-:Y:S01]  /*1810*/  CS2R R10, SRZ ;  /* 0x00000000000a7805 */ /* 0x000fe2000001ff00 */
[----:B------:R-:W-:Y:S01]  /*1820*/  IMAD.MOV.U32 R9, RZ, RZ, RZ ;  /* 0x000000ffff097224 */ /* 0x000fe200078e00ff */
[----:B------:R-:W2:Y:S01]  /*1830*/  LDCU UR39, c[0x0][0x370] ;  /* 0x00006e00ff2777ac */ /* 0x000ea20008000800 */
[----:B------:R-:W-:Y:S01]  /*1840*/  IMAD.MOV.U32 R8, RZ, RZ, 0x1 ;  /* 0x00000001ff087424 */ /* 0x000fe200078e00ff */
[----:B------:R-:W3:Y:S01]  /*1850*/  LDCU.64 UR28, c[0x0][0x348] ;  /* 0x00006900ff1c77ac */ /* 0x000ee20008000a00 */
[----:B------:R-:W-:-:S02]  /*1860*/  USHF.R.U32.HI UR44, URZ, 0x6, UR21 ;  /* 0x00000006ff2c7899 */ /* 0x000fc40008011615 */
[----:B-1----:R-:W-:Y:S02]  /*1870*/  UIADD3 UR5, UPT, UPT, UR6, 0x3f, URZ ;  /* 0x0000003f06057890 */ /* 0x002fe4000fffe0ff */
[----:B------:R-:W-:Y:S02]  /*1880*/  UIADD3 UR46, UPT, UPT, UR6, 0x7e, URZ ;  /* 0x0000007e062e7890 */ /* 0x000fe4000fffe0ff */
[----:B------:R-:W-:Y:S01]  /*1890*/  USHF.R.S32.HI UR4, URZ, 0x1f, UR5 ;  /* 0x0000001fff047899 */ /* 0x000fe20008011405 */
[----:B------:R-:W1:Y:S03]  /*18a0*/  LDCU UR38, c[0x0][0x374] ;  /* 0x00006e80ff2677ac */ /* 0x000e660008000800 */
[----:B------:R-:W-:Y:S02]  /*18b0*/  ULEA.HI UR4, UR4, UR5, URZ, 0x6 ;  /* 0x0000000504047291 */ /* 0x000fe4000f8f30ff */
[----:B------:R-:W-:-:S02]  /*18c0*/  USEL UR25, UR37, 0x2, UP1 ;  /* 0x0000000225197887 */ /* 0x000fc40008800000 */
[----:B------:R-:W-:Y:S02]  /*18d0*/  USHF.R.S32.HI UR41, URZ, 0x6, UR4 ;  /* 0x00000006ff297899 */ /* 0x000fe40008011404 */
[----:B------:R-:W-:Y:S02]  /*18e0*/  UIADD3 UR4, UPT, UPT, UR6, -0x1, URZ ;  /* 0xffffffff06047890 */ /* 0x000fe4000fffe0ff */
[----:B------:R-:W-:Y:S02]  /*18f0*/  UISETP.LT.U32.AND UP0, UPT, UR41, 0xc, UPT ;  /* 0x0000000c2900788c */ /* 0x000fe4000bf01070 */
[----:B------:R-:W-:Y:S02]  /*1900*/  UISETP.GE.U32.AND UP2, UPT, UR4, -0x7f, UPT ;  /* 0xffffff810400788c */ /* 0x000fe4000bf46070 */
[----:B------:R-:W-:Y:S01]  /*1910*/  USEL UR40, UR41, 0xc, UP0 ;  /* 0x0000000c29287887 */ /* 0x000fe20008000000 */
[----:B------:R-:W-:-:S03]  /*1920*/  UMOV UR5, URZ ;  /* 0x000000ff00057c82 */ /* 0x000fc60008000000 */
[----:B------:R-:W-:Y:S02]  /*1930*/  UIADD3 UR24, UPT, UPT, UR40, -0x1, URZ ;  /* 0xffffffff28187890 */ /* 0x000fe4000fffe0ff */
[----:B------:R-:W-:-:S03]  /*1940*/  UIADD3 UR43, UPT, UPT, UR41, -UR40, URZ ;  /* 0x80000028292b7290 */ /* 0x000fc6000fffe0ff */
[----:B------:R-:W-:-:S04]  /*1950*/  @UP2 UIADD3 UR24, UPT, UPT, UR40, URZ, URZ ;  /* 0x000000ff28182290 */ /* 0x000fc8000fffe0ff */
[----:B-123--:R-:W-:-:S12]  /*1960*/  UIADD3 UR24, UPT, UPT, UR24, 0x1, URZ ;  /* 0x0000000118187890 */ /* 0x00efd8000fffe0ff */
.L_x_43:
[----:B------:R-:W-:Y:S01]  /*1970*/  UISETP.NE.AND UP0, UPT, UR45, URZ, UPT ;  /* 0x000000ff2d00728c */ /* 0x000fe2000bf05270 */
[----:B-1----:R-:W1:Y:S08]  /*1980*/  S2UR UR45, SR_CgaCtaId ;  /* 0x00000000002d79c3 */ /* 0x002e700000008800 */
[----:B------:R-:W-:Y:S05]  /*1990*/  BRA.U UP0, `(.L_x_24) ;  /* 0x0000000100347547 */ /* 0x000fea000b800000 */
[----:B------:R-:W2:Y:S01]  /*19a0*/  S2R R0, SR_CgaCtaId ;  /* 0x0000000000007919 */ /* 0x000ea20000008800 */
[----:B------:R-:W-:Y:S02]  /*19b0*/  MOV R3, 0x400 ;  /* 0x0000040000037802 */ /* 0x000fe40000000f00 */
[----:B------:R-:W-:Y:S02]  /*19c0*/  SHF.L.U32 R2, R8, 0x1f, RZ ;  /* 0x0000001f08027819 */ /* 0x000fe400000006ff */
[----:B--2---:R-:W-:-:S05]  /*19d0*/  LEA R0, R0, R3, 0x18 ;  /* 0x0000000300007211 */ /* 0x004fca00078ec0ff */
[----:B------:R-:W-:-:S04]  /*19e0*/  IMAD R3, R9, 0x8, R0 ;  /* 0x0000000809037824 */ /* 0x000fc800078e0200 */
[----:B------:R-:W2:Y:S02]  /*19f0*/  SYNCS.PHASECHK.TRANS64.TRYWAIT P0, [R3+URZ+0x160], R2 ;  /* 0x00016002030075a7 */ /* 0x000ea400080011ff */
[----:B--2---:R-:W-:Y:S05]  /*1a00*/  @!P0 BRA `(.L_x_25) ;  /* 0x00000074002c8947 */ /* 0x004fea0003800000 */
.L_x_121:
[----:B------:R-:W-:Y:S01]  /*1a10*/  VIADD R9, R9, 0x1 ;  /* 0x0000000109097836 */ /* 0x000fe20000000000 */
[----:B------:R2:W-:Y:S04]  /*1a20*/  SYNCS.ARRIVE.TRANS64.A1T0 RZ, [R3+URZ+0x150], RZ ;  /* 0x000150ff03ff79a7 */ /* 0x0005e800081000ff */
[----:B------:R-:W-:-:S04]  /*1a30*/  ISETP.NE.AND P0, PT, R9, 0x2, PT ;  /* 0x000000020900780c */ /* 0x000fc80003f05270 */
[----:B------:R-:W-:Y:S02]  /*1a40*/  SEL R9, R9, RZ, P0 ;  /* 0x000000ff09097207 */ /* 0x000fe40000000000 */
[----:B--2---:R-:W-:-:S04]  /*1a50*/  SEL R3, RZ, 0x1, P0 ;  /* 0x00000001ff037807 */ /* 0x004fc80000000000 */
[----:B------:R-:W-:-:S07]  /*1a60*/  LOP3.LUT R8, R8, R3, RZ, 0x3c, !PT ;  /* 0x0000000308087212 */ /* 0x000fce00078e3cff */
.L_x_24:
[----:B------:R-:W-:Y:S01]  /*1a70*/  UMOV UR6, 0x400 ;  /* 0x0000040000067882 */ /* 0x000fe20000000000 */
[----:B------:R-:W-:Y:S01]  /*1a80*/  SHF.L.U32 R0, R12, 0x1f, RZ ;  /* 0x0000001f0c007819 */ /* 0x000fe200000006ff */
[----:B-1----:R-:W-:Y:S02]  /*1a90*/  ULEA UR6, UR45, UR6, 0x18 ;  /* 0x000000062d067291 */ /* 0x002fe4000f8ec0ff */
[----:B------:R-:W-:Y:S02]  /*1aa0*/  UISETP.GE.U32.AND UP0, UPT, UR46, 0x7f, UPT ;  /* 0x0000007f2e00788c */ /* 0x000fe4000bf06070 */
[----:B------:R-:W-:Y:S02]  /*1ab0*/  ULEA UR4, UR5, UR6, 0x3 ;  /* 0x0000000605047291 */ /* 0x000fe4000f8e18ff */
[----:B------:R-:W-:Y:S02]  /*1ac0*/  USHF.L.U32 UR11, UR20, 0x7, URZ ;  /* 0x00000007140b7899 */ /* 0x000fe400080006ff */
[----:B------:R-:W-:Y:S01]  /*1ad0*/  ULEA UR35, UR16, UR44, 0x7 ;  /* 0x0000002c10237291 */ /* 0x000fe2000f8e38ff */
[----:B------:R-:W-:-:S04]  /*1ae0*/  UMOV UR13, URZ ;  /* 0x000000ff000d7c82 */ /* 0x000fc80008000000 */
[----:B------:R1:W2:Y:S01]  /*1af0*/  SYNCS.PHASECHK.TRANS64.TRYWAIT P0, [UR4+0x60], R0 ;  /* 0x00006000ff0075a7 */ /* 0x0002a20008001104 */
[----:B------:R-:W-:Y:S06]  /*1b00*/  BRA.U !UP0, `(.L_x_26) ;  /* 0x0000000108bc7547 */ /* 0x000fec000b800000 */
[----:B------:R-:W-:Y:S01]  /*1b10*/  UMOV UR7, URZ ;  /* 0x000000ff00077c82 */ /* 0x000fe20008000000 */
[----:B------:R-:W-:-:S05]  /*1b20*/  UMOV UR4, UR5 ;  /* 0x0000000500047c82 */ /* 0x000fca0008000000 */
.L_x_32:
[----:B------:R-:W-:Y:S01]  /*1b30*/  ULEA UR33, UR4, UR6, 0x3 ;  /* 0x0000000604217291 */ /* 0x000fe2000f8e18ff */
[----:B--2---:R-:W-:Y:S01]  /*1b40*/  @!P3 MOV R2, 0x4000 ;  /* 0x000040000002b802 */ /* 0x004fe20000000f00 */
[----:B--2-4-:R-:W-:Y:S10]  /*1b50*/  @P0 BRA `(.L_x_27) ;  /* 0x00000000000c0947 */ /* 0x014ff40003800000 */
[----:B------:R-:W-:-:S04]  /*1b60*/  SHF.L.U32 R3, R12, 0x1f, RZ ;  /* 0x0000001f0c037819 */ /* 0x000fc800000006ff */
[----:B------:R-:W2:Y:S02]  /*1b70*/  SYNCS.PHASECHK.TRANS64.TRYWAIT P0, [UR33+0x60], R3 ;  /* 0x00006003ff0075a7 */ /* 0x000ea40008001121 */
[----:B--2---:R-:W-:Y:S05]  /*1b80*/  @!P0 BRA `(.L_x_28) ;  /* 0x0000007000e08947 */ /* 0x004fea0003800000 */
.L_x_27:
[----:B------:R2:W-:Y:S01]  /*1b90*/  @!P3 SYNCS.ARRIVE.TRANS64 RZ, [UR33], R2 ;  /* 0x00000002ffffb9a7 */ /* 0x0005e20008000021 */
[----:B------:R-:W-:-:S04]  /*1ba0*/  ULOP3.LUT UR5, UR25, 0x2, URZ, 0xfc, !UPT ;  /* 0x0000000219057892 */ /* 0x000fc8000f8efcff */
[----:B------:R-:W-:-:S09]  /*1bb0*/  UISETP.NE.AND UP0, UPT, UR5, 0x2, UPT ;  /* 0x000000020500788c */ /* 0x000fd2000bf05270 */
[----:B------:R-:W-:Y:S05]  /*1bc0*/  BRA.U UP0, `(.L_x_29) ;  /* 0x0000000100047547 */ /* 0x000fea000b800000 */
[----:B------:R-:W-:Y:S05]  /*1bd0*/  BPT.TRAP 0x1 ;  /* 0x000000040000795c */ /* 0x000fea0000300000 */
.L_x_29:
[----:B------:R-:W-:Y:S04]  /*1be0*/  BSSY.RECONVERGENT B0, `(.L_x_30) ;  /* 0x0000003000007945 */ /* 0x000fe80003800200 */
[----:B------:R-:W-:Y:S05]  /*1bf0*/  @P2 BRA `(.L_x_31) ;  /* 0x0000000000042947 */ /* 0x000fea0003800000 */
[----:B------:R-:W-:Y:S05]  /*1c00*/  BPT.TRAP 0x1 ;  /* 0x000000040000795c */ /* 0x000fea0000300000 */
.L_x_31:
[----:B------:R-:W-:Y:S05]  /*1c10*/  BSYNC.RECONVERGENT B0 ;  /* 0x0000000000007941 */ /* 0x000fea0003800200 */
.L_x_30:
[----:B------:R-:W-:Y:S02]  /*1c20*/  UIADD3 UR5, UPT, UPT, UR4, 0x1, URZ ;  /* 0x0000000104057890 */ /* 0x000fe4000fffe0ff */
[----:B------:R-:W-:Y:S02]  /*1c30*/  UIADD3 UR16, UP1, UPT, UR28, 0x80, URZ ;  /* 0x000000801c107890 */ /* 0x000fe4000ff3e0ff */
[----:B------:R-:W-:Y:S02]  /*1c40*/  UISETP.NE.AND UP0, UPT, UR5, 0xc, UPT ;  /* 0x0000000c0500788c */ /* 0x000fe4000bf05270 */
[----:B------:R-:W-:Y:S02]  /*1c50*/  USHF.L.U32 UR34, UR7, 0x6, URZ ;  /* 0x0000000607227899 */ /* 0x000fe400080006ff */
[----:B------:R-:W-:Y:S02]  /*1c60*/  USEL UR9, URZ, 0x1, UP0 ;  /* 0x00000001ff097887 */ /* 0x000fe40008000000 */
[----:B------:R-:W-:-:S02]  /*1c70*/  USEL UR5, UR5, URZ, UP0 ;  /* 0x000000ff05057287 */ /* 0x000fc40008000000 */
[----:B------:R-:W-:Y:S02]  /*1c80*/  UIADD3 UR14, UP0, UPT, UR28, 0x180, URZ ;  /* 0x000001801c0e7890 */ /* 0x000fe4000ff1e0ff */
[----:B------:R-:W-:Y:S01]  /*1c90*/  ULEA UR8, UR5, UR6, 0x3 ;  /* 0x0000000605087291 */ /* 0x000fe2000f8e18ff */
[----:B------:R-:W-:Y:S01]  /*1ca0*/  LOP3.LUT R12, R12, UR9, RZ, 0x3c, !PT ;  /* 0x000000090c0c7c12 */ /* 0x000fe2000f8e3cff */
[----:B------:R-:W-:Y:S02]  /*1cb0*/  UIADD3.X UR17, UPT, UPT, URZ, UR29, URZ, UP1, !UPT ;  /* 0x0000001dff117290 */ /* 0x000fe40008ffe4ff */
[----:B------:R-:W-:Y:S01]  /*1cc0*/  UIADD3.X UR15, UPT, UPT, URZ, UR29, URZ, UP0, !UPT ;  /* 0x0000001dff0f7290 */ /* 0x000fe200087fe4ff */
[----:B-1----:R-:W-:Y:S01]  /*1cd0*/  SHF.L.U32 R0, R12, 0x1f, RZ ;  /* 0x0000001f0c007819 */ /* 0x002fe200000006ff */
[----:B------:R-:W-:Y:S01]  /*1ce0*/  UMOV UR18, 0x0 ;  /* 0x0000000000127882 */ /* 0x000fe20000000000 */
[----:B------:R-:W-:Y:S01]  /*1cf0*/  UMOV UR19, 0x10000000 ;  /* 0x1000000000137882 */ /* 0x000fe20000000000 */
[----:B------:R-:W-:Y:S01]  /*1d00*/  UMOV UR12, UR36 ;  /* 0x00000024000c7c82 */ /* 0x000fe20008000000 */
[----:B------:R3:W4:Y:S01]  /*1d10*/  SYNCS.PHASECHK.TRANS64.TRYWAIT P0, [UR8+0x60], R0 ;  /* 0x00006000ff0075a7 */ /* 0x0007220008001108 */
[----:B------:R-:W-:Y:S01]  /*1d20*/  USHF.L.U32 UR8, UR4, 0xd, URZ ;  /* 0x0000000d04087899 */ /* 0x000fe200080006ff */
[----:B------:R-:W-:-:S02]  /*1d30*/  UMOV UR9, UR33 ;  /* 0x0000002100097c82 */ /* 0x000fc40008000000 */
[----:B------:R-:W-:Y:S01]  /*1d40*/  UMOV UR4, 0xf0000 ;  /* 0x000f000000047882 */ /* 0x000fe20000000000 */
[----:B------:R-:W-:Y:S02]  /*1d50*/  ULOP3.LUT UR32, UR8, UR21, URZ, 0xfc, !UPT ;  /* 0x0000001508207292 */ /* 0x000fe4000f8efcff */
[----:B------:R-:W-:Y:S02]  /*1d60*/  UIADD3 UR8, UPT, UPT, UR6, 0x20400, UR8 ;  /* 0x0002040006087890 */ /* 0x000fe4000fffe008 */
[----:B------:R-:W-:Y:S01]  /*1d70*/  UIADD3 UR32, UPT, UPT, UR6, 0x8400, UR32 ;  /* 0x0000840006207890 */ /* 0x000fe2000fffe020 */
[----:B------:R-:W-:Y:S01]  /*1d80*/  UMOV UR10, UR34 ;  /* 0x00000022000a7c82 */ /* 0x000fe20008000000 */
[----:B------:R-:W-:Y:S01]  /*1d90*/  UIADD3 UR7, UPT, UPT, UR7, 0x1, URZ ;  /* 0x0000000107077890 */ /* 0x000fe2000fffe0ff */
[----:B------:R-:W-:-:S03]  /*1da0*/  UMOV UR13, UR24 ;  /* 0x00000018000d7c82 */ /* 0x000fc60008000000 */
[----:B------:R-:W-:-:S03]  /*1db0*/  UISETP.NE.AND UP0, UPT, UR7, UR24, UPT ;  /* 0x000000180700728c */ /* 0x000fc6000bf05270 */
[----:B------:R1:W-:Y:S01]  /*1dc0*/  UTMALDG.3D.MULTICAST [UR32], [UR16], UR4, desc[UR18] ;  /* 0x00001220100073b4 */ /* 0x0003e20008011804 */
[----:B------:R3:W-:Y:S01]  /*1dd0*/  UTMALDG.3D [UR8], [UR14], desc[UR18] ;  /* 0x000012080e0075b4 */ /* 0x0007e20008011000 */
[----:B-1----:R-:W-:-:S04]  /*1de0*/  UMOV UR4, UR5 ;  /* 0x0000000500047c82 */ /* 0x002fc80008000000 */
[----:B---3--:R-:W-:Y:S05]  /*1df0*/  BRA.U UP0, `(.L_x_32) ;  /* 0xfffffffd004c7547 */ /* 0x008fea000b83ffff */
.L_x_26:
[----:B------:R-:W-:Y:S01]  /*1e00*/  ULEA UR4, UR5, UR6, 0x3 ;  /* 0x0000000605047291 */ /* 0x000fe2000f8e18ff */
[----:B-1----:R-:W-:Y:S01]  /*1e10*/  SHF.L.U32 R0, R12, 0x1f, RZ ;  /* 0x0000001f0c007819 */ /* 0x002fe200000006ff */
[----:B------:R-:W-:Y:S01]  /*1e20*/  @!P1 SYNCS.ARRIVE.TRANS64.A1T0 RZ, [UR6+0xe8], RZ ;  /* 0x0000e8ffffff99a7 */ /* 0x000fe20008100006 */
[----:B------:R-:W-:-:S06]  /*1e30*/  UISETP.GT.AND UP0, UPT, UR41, UR40, UPT ;  /* 0x000000282900728c */ /* 0x000fcc000bf04270 */
[----:B--2-4-:R1:W2:Y:S03]  /*1e40*/  SYNCS.PHASECHK.TRANS64.TRYWAIT P0, [UR4+0x60], R0 ;  /* 0x00006000ff0075a7 */ /* 0x0142a60008001104 */
[----:B------:R-:W-:Y:S05]  /*1e50*/  BRA.U !UP0, `(.L_x_33) ;  /* 0x0000000108c07547 */ /* 0x000fea000b800000 */
[----:B------:R-:W-:Y:S01]  /*1e60*/  UIADD3 UR26, UPT, UPT, UR43, UR13, URZ ;  /* 0x0000000d2b1a7290 */ /* 0x000fe2000fffe0ff */
[----:B------:R-:W-:-:S11]  /*1e70*/  UMOV UR4, UR5 ;  /* 0x0000000500047c82 */ /* 0x000fd60008000000 */
.L_x_39:
[----:B------:R-:W-:Y:S01]  /*1e80*/  ULEA UR17, UR4, UR6, 0x3 ;  /* 0x0000000604117291 */ /* 0x000fe2000f8e18ff */
[----:B--2---:R-:W-:Y:S01]  /*1e90*/  @!P3 MOV R2, 0x4000 ;  /* 0x000040000002b802 */ /* 0x004fe20000000f00 */
[----:B--2-4-:R-:W-:Y:S10]  /*1ea0*/  @P0 BRA `(.L_x_34) ;  /* 0x00000000000c0947 */ /* 0x014ff40003800000 */
[----:B------:R-:W-:-:S04]  /*1eb0*/  SHF.L.U32 R3, R12, 0x1f, RZ ;  /* 0x0000001f0c037819 */ /* 0x000fc800000006ff */
[----:B------:R-:W2:Y:S02]  /*1ec0*/  SYNCS.PHASECHK.TRANS64.TRYWAIT P0, [UR17+0x60], R3 ;  /* 0x00006003ff0075a7 */ /* 0x000ea40008001111 */
[----:B--2---:R-:W-:Y:S05]  /*1ed0*/  @!P0 BRA `(.L_x_35) ;  /* 0x0000007000248947 */ /* 0x004fea0003800000 */
.L_x_34:
[----:B------:R2:W-:Y:S01]  /*1ee0*/  @!P3 SYNCS.ARRIVE.TRANS64 RZ, [UR17], R2 ;  /* 0x00000002ffffb9a7 */ /* 0x0005e20008000011 */
[----:B------:R-:W-:-:S04]  /*1ef0*/  ULOP3.LUT UR5, UR25, 0x2, URZ, 0xfc, !UPT ;  /* 0x0000000219057892 */ /* 0x000fc8000f8efcff */
[----:B------:R-:W-:-:S09]  /*1f00*/  UISETP.NE.AND UP0, UPT, UR5, 0x2, UPT ;  /* 0x000000020500788c */ /* 0x000fd2000bf05270 */
[----:B------:R-:W-:Y:S05]  /*1f10*/  BRA.U UP0, `(.L_x_36) ;  /* 0x0000000100047547 */ /* 0x000fea000b800000 */
[----:B------:R-:W-:Y:S05]  /*1f20*/  BPT.TRAP 0x1 ;  /* 0x000000040000795c */ /* 0x000fea0000300000 */
.L_x_36:
[----:B------:R-:W-:Y:S04]  /*1f30*/  BSSY.RECONVERGENT B0, `(.L_x_37) ;  /* 0x0000003000007945 */ /* 0x000fe80003800200 */
[----:B------:R-:W-:Y:S05]  /*1f40*/  @P2 BRA `(.L_x_38) ;  /* 0x0000000000042947 */ /* 0x000fea0003800000 */
[----:B------:R-:W-:Y:S05]  /*1f50*/  BPT.TRAP 0x1 ;  /* 0x000000040000795c */ /* 0x000fea0000300000 */
.L_x_38:
[----:B------:R-:W-:Y:S05]  /*1f60*/  BSYNC.RECONVERGENT B0 ;  /* 0x0000000000007941 */ /* 0x000fea0003800200 */
.L_x_37:
[----:B------:R-:W-:Y:S02]  /*1f70*/  UIADD3 UR5, UPT, UPT, UR4, 0x1, URZ ;  /* 0x0000000104057890 */ /* 0x000fe4000fffe0ff */
[----:B------:R-:W-:Y:S02]  /*1f80*/  UIADD3 UR14, UP1, UPT, UR28, 0x80, URZ ;  /* 0x000000801c0e7890 */ /* 0x000fe4000ff3e0ff */
[----:B------:R-:W-:Y:S02]  /*1f90*/  UISETP.NE.AND UP0, UPT, UR5, 0xc, UPT ;  /* 0x0000000c0500788c */ /* 0x000fe4000bf05270 */
[----:B------:R-:W-:Y:S02]  /*1fa0*/  USHF.L.U32 UR18, UR13, 0x6, URZ ;  /* 0x000000060d127899 */ /* 0x000fe400080006ff */
[----:B------:R-:W-:Y:S02]  /*1fb0*/  USEL UR8, URZ, 0x1, UP0 ;  /* 0x00000001ff087887 */ /* 0x000fe40008000000 */
[----:B------:R-:W-:-:S02]  /*1fc0*/  USEL UR5, UR5, URZ, UP0 ;  /* 0x000000ff05057287 */ /* 0x000fc40008000000 */
[----:B------:R-:W-:Y:S02]  /*1fd0*/  UIADD3 UR22, UP0, UPT, UR28, 0x180, URZ ;  /* 0x000001801c167890 */ /* 0x000fe4000ff1e0ff */
[----:B------:R-:W-:Y:S01]  /*1fe0*/  LOP3.LUT R12, R12, UR8, RZ, 0x3c, !PT ;  /* 0x000000080c0c7c12 */ /* 0x000fe2000f8e3cff */
[----:B------:R-:W-:Y:S02]  /*1ff0*/  USHF.L.U32 UR8, UR4, 0xd, URZ ;  /* 0x0000000d04087899 */ /* 0x000fe400080006ff */
[----:B------:R-:W-:Y:S01]  /*2000*/  ULEA UR7, UR5, UR6, 0x3 ;  /* 0x0000000605077291 */ /* 0x000fe2000f8e18ff */
[----:B-1----:R-:W-:Y:S01]  /*2010*/  SHF.L.U32 R0, R12, 0x1f, RZ ;  /* 0x0000001f0c007819 */ /* 0x002fe200000006ff */
[----:B------:R-:W-:Y:S02]  /*2020*/  ULOP3.LUT UR16, UR8, UR21, URZ, 0xfc, !UPT ;  /* 0x0000001508107292 */ /* 0x000fe4000f8efcff */
[----:B------:R-:W-:Y:S02]  /*2030*/  UIADD3.X UR15, UPT, UPT, URZ, UR29, URZ, UP1, !UPT ;  /* 0x0000001dff0f7290 */ /* 0x000fe40008ffe4ff */
[----:B------:R-:W-:-:S02]  /*2040*/  UIADD3 UR16, UPT, UPT, UR6, 0x8400, UR16 ;  /* 0x0000840006107890 */ /* 0x000fc4000fffe010 */
[----:B------:R-:W-:Y:S01]  /*2050*/  UIADD3 UR8, UPT, UPT, UR6, 0x20400, UR8 ;  /* 0x0002040006087890 */ /* 0x000fe2000fffe008 */
[----:B------:R3:W4:Y:S01]  /*2060*/  SYNCS.PHASECHK.TRANS64.TRYWAIT P0, [UR7+0x60], R0 ;  /* 0x00006000ff0075a7 */ /* 0x0007220008001107 */
[----:B------:R-:W-:Y:S01]  /*2070*/  UIADD3.X UR23, UPT, UPT, URZ, UR29, URZ, UP0, !UPT ;  /* 0x0000001dff177290 */ /* 0x000fe200087fe4ff */
[----:B------:R-:W-:Y:S01]  /*2080*/  UMOV UR4, 0xf0000 ;  /* 0x000f000000047882 */ /* 0x000fe20000000000 */
[----:B------:R-:W-:Y:S01]  /*2090*/  UMOV UR30, 0x0 ;  /* 0x00000000001e7882 */ /* 0x000fe20000000000 */
[----:B------:R-:W-:Y:S01]  /*20a0*/  UMOV UR31, 0x10000000 ;  /* 0x10000000001f7882 */ /* 0x000fe20000000000 */
[----:B------:R-:W-:Y:S01]  /*20b0*/  UMOV UR19, UR35 ;  /* 0x0000002300137c82 */ /* 0x000fe20008000000 */
[----:B------:R-:W-:Y:S01]  /*20c0*/  UMOV UR20, UR36 ;  /* 0x0000002400147c82 */ /* 0x000fe20008000000 */
[----:B------:R-:W-:Y:S01]  /*20d0*/  UMOV UR12, UR36 ;  /* 0x00000024000c7c82 */ /* 0x000fe20008000000 */
[----:B------:R-:W-:Y:S01]  /*20e0*/  UMOV UR9, UR17 ;  /* 0x0000001100097c82 */ /* 0x000fe20008000000 */
[----:B------:R-:W-:Y:S01]  /*20f0*/  UMOV UR10, UR18 ;  /* 0x00000012000a7c82 */ /* 0x000fe20008000000 */
[----:B------:R1:W-:Y:S01]  /*2100*/  UTMALDG.3D.MULTICAST [UR16], [UR14], UR4, desc[UR30] ;  /* 0x00001e100e0073b4 */ /* 0x0003e20008011804 */
[----:B------:R-:W-:-:S04]  /*2110*/  UIADD3 UR13, UPT, UPT, UR13, 0x1, URZ ;  /* 0x000000010d0d7890 */ /* 0x000fc8000fffe0ff */
[----:B------:R-:W-:Y:S01]  /*2120*/  UISETP.NE.AND UP0, UPT, UR13, UR26, UPT ;  /* 0x0000001a0d00728c */ /* 0x000fe2000bf05270 */
[----:B------:R3:W-:Y:S01]  /*2130*/  UTMALDG.3D [UR8], [UR22], desc[UR30] ;  /* 0x00001e08160075b4 */ /* 0x0007e20008011000 */
[----:B-1----:R-:W-:-:S07]  /*2140*/  UMOV UR4, UR5 ;  /* 0x0000000500047c82 */ /* 0x002fce0008000000 */
[----:B---3--:R-:W-:Y:S05]  /*2150*/  BRA.U UP0, `(.L_x_39) ;  /* 0xfffffffd00487547 */ /* 0x008fea000b83ffff */
.L_x_33:
[C---:B------:R-:W-:Y:S01]  /*2160*/  LEA R3, R11.reuse, UR6, 0x3 ;  /* 0x000000060b037c11 */ /* 0x040fe2000f8e18ff */
[----:B------:R-:W-:Y:S01]  /*2170*/  NOP ;  /* 0x0000000000007918 */ /* 0x000fe20000000000 */
[----:B-1----:R-:W-:Y:S02]  /*2180*/  SHF.L.U32 R0, R10, 0x1f, RZ ;  /* 0x0000001f0a007819 */ /* 0x002fe400000006ff */
[----:B------:R-:W-:Y:S02]  /*2190*/  LEA R5, R11, UR6, 0x4 ;  /* 0x000000060b057c11 */ /* 0x000fe4000f8e20ff */
[----:B--2-4-:R-:W1:Y:S02]  /*21a0*/  SYNCS.PHASECHK.TRANS64.TRYWAIT P0, [R3+URZ+0xf0], R0 ;  /* 0x0000f000030075a7 */ /* 0x014e6400080011ff */
[----:B-1----:R-:W-:Y:S05]  /*21b0*/  @!P0 BRA `(.L_x_40) ;  /* 0x0000006c00848947 */ /* 0x002fea0003800000 */
.L_x_124:
[----:B------:R-:W2:Y:S01]  /*21c0*/  LDS.128 R4, [R5+0x180] ;  /* 0x0001800005047984 */ /* 0x000ea20000000c00 */
[----:B------:R-:W-:Y:S01]  /*21d0*/  UISETP.GE.AND UP0, UPT, UR42, 0x1, UPT ;  /* 0x000000012a00788c */ /* 0x000fe2000bf06270 */
[----:B------:R-:W-:Y:S01]  /*21e0*/  @!PT LDS RZ, [RZ] ;  /* 0x00000000fffff984 */ /* 0x000fe20000000800 */
[----:B------:R-:W-:Y:S01]  /*21f0*/  @!PT LDS RZ, [RZ] ;  /* 0x00000000fffff984 */ /* 0x000fe20000000800 */
[----:B------:R-:W-:Y:S01]  /*2200*/  @!PT LDS RZ, [RZ] ;  /* 0x00000000fffff984 */ /* 0x000fe20000000800 */
[----:B------:R-:W-:Y:S01]  /*2210*/  @!PT LDS RZ, [RZ] ;  /* 0x00000000fffff984 */ /* 0x000fe20000000800 */
[----:B------:R3:W-:Y:S06]  /*2220*/  MEMBAR.ALL.CTA ;  /* 0x0000000000007992 */ /* 0x0007ec0000008000 */
[----:B---3--:R-:W3:Y:S01]  /*2230*/  FENCE.VIEW.ASYNC.S ;  /* 0x00000000000073c6 */ /* 0x008ee20000000000 */
[----:B--2---:R-:W-:-:S13]  /*2240*/  LOP3.LUT P0, RZ, R6, 0x1, RZ, 0xc0, !PT ;  /* 0x0000000106ff7812 */ /* 0x004fda000780c0ff */
[----:B---3--:R-:W-:Y:S01]  /*2250*/  VOTEU.ANY UP1, P0 ;  /* 0x0000000000ff7886 */ /* 0x008fe20000020100 */
[----:B------:R-:W-:-:S13]  /*2260*/  PLOP3.LUT P0, PT, PT, PT, UP1, 0x80, 0x8 ;  /* 0x000000000008781c */ /* 0x000fda0003f0f018 */
[----:B-1----:R-:W-:Y:S02]  /*2270*/  @P0 LOP3.LUT R0, R5, 0xffff, RZ, 0xc0, !PT ;  /* 0x0000ffff05000812 */ /* 0x002fe400078ec0ff */
[----:B------:R-:W-:Y:S02]  /*2280*/  @P0 MOV R2, R4 ;  /* 0x0000000400020202 */ /* 0x000fe40000000f00 */
[----:B------:R-:W-:Y:S01]  /*2290*/  @P0 R2UR UR7, R0 ;  /* 0x00000000000702ca */ /* 0x000fe200000e0000 */
[----:B------:R-:W-:Y:S01]  /*22a0*/  VIADD R0, R3, 0x100 ;  /* 0x0000010003007836 */ /* 0x000fe20000000000 */
[----:B------:R-:W-:Y:S02]  /*22b0*/  @P0 SHF.R.U32.HI R4, RZ, 0x10, R5 ;  /* 0x00000010ff040819 */ /* 0x000fe40000011605 */
[----:B------:R-:W-:Y:S02]  /*22c0*/  @P0 R2UR UR8, R2 ;  /* 0x00000000020802ca */ /* 0x000fe400000e0000 */
[----:B------:R-:W-:-:S02]  /*22d0*/  PRMT R0, RZ, 0x654, R0 ;  /* 0x00000654ff007816 */ /* 0x000fc40000000000 */
[----:B------:R-:W-:Y:S02]  /*22e0*/  @P0 R2UR UR4, R4 ;  /* 0x00000000040402ca */ /* 0x000fe400000e0000 */
[----:B------:R1:W-:Y:S03]  /*22f0*/  SYNCS.ARRIVE.TRANS64.RED.A1T0 RZ, [R0+URZ], RZ ;  /* 0x000000ff00ff79a7 */ /* 0x0003e600081004ff */
[----:B------:R-:W-:-:S04]  /*2300*/  @UP1 UMOV UR27, UR7 ;  /* 0x00000007001b1c82 */ /* 0x000fc80008000000 */
[----:B------:R-:W-:-:S04]  /*2310*/  @UP1 UMOV UR37, UR8 ;  /* 0x0000000800251c82 */ /* 0x000fc80008000000 */
[----:B------:R-:W-:Y:S01]  /*2320*/  @UP1 UMOV UR36, UR4 ;  /* 0x0000000400241c82 */ /* 0x000fe20008000000 */
[----:B------:R-:W-:Y:S05]  /*2330*/  BRA.U !UP0, `(.L_x_41) ;  /* 0x0000000108d47547 */ /* 0x000fea000b800000 */
[----:B------:R-:W2:Y:S01]  /*2340*/  LDCU.128 UR12, c[0x0][0xb10] ;  /* 0x00016200ff0c77ac */ /* 0x000ea20008000c00 */
[----:B------:R-:W3:Y:S01]  /*2350*/  LDCU UR26, c[0x0][0xb20] ;  /* 0x00016400ff1a77ac */ /* 0x000ee20008000800 */
[----:B------:R-:W4:Y:S01]  /*2360*/  LDCU UR20, c[0x0][0xb0c] ;  /* 0x00016180ff1477ac */ /* 0x000f220008000800 */
[----:B------:R-:W1:Y:S01]  /*2370*/  LDCU.64 UR10, c[0x0][0xb28] ;  /* 0x00016500ff0a77ac */ /* 0x000e620008000a00 */
[----:B------:R-:W-:Y:S02]  /*2380*/  UISETP.NE.AND UP3, UPT, UR42, 0x1, UPT ;  /* 0x000000012a00788c */ /* 0x000fe4000bf65270 */
[----:B--2---:R-:W-:Y:S02]  /*2390*/  UIMAD.WIDE.U32 UR16, UR38, UR15, URZ ;  /* 0x0000000f261072a5 */ /* 0x004fe4000f8e00ff */
[----:B------:R-:W-:Y:S02]  /*23a0*/  UIMAD.WIDE.U32 UR8, UR39, UR12, URZ ;  /* 0x0000000c270872a5 */ /* 0x000fe4000f8e00ff */
[----:B------:R-:W-:-:S02]  /*23b0*/  UISETP.NE.AND UP0, UPT, UR14, 0x1, UPT ;  /* 0x000000010e00788c */ /* 0x000fc4000bf05270 */
[----:B------:R-:W-:Y:S01]  /*23c0*/  UIMAD.WIDE.U32 UR22, UR27, UR15, URZ ;  /* 0x0000000f1b1672a5 */ /* 0x000fe2000f8e00ff */
[----:B------:R-:W-:Y:S02]  /*23d0*/  UMOV UR16, UR17 ;  /* 0x0000001100107c82 */ /* 0x000fe40008000000 */
[----:B------:R-:W-:Y:S01]  /*23e0*/  UMOV UR8, UR9 ;  /* 0x0000000900087c82 */ /* 0x000fe20008000000 */
[----:B---3--:R-:W-:Y:S02]  /*23f0*/  USHF.R.U32.HI UR16, URZ, UR26, UR16 ;  /* 0x0000001aff107299 */ /* 0x008fe40008011610 */
[----:B----4-:R-:W-:Y:S02]  /*2400*/  UISETP.NE.AND UP2, UPT, UR20, 0x1, UPT ;  /* 0x000000011400788c */ /* 0x010fe4000bf45270 */
[----:B------:R-:W-:Y:S02]  /*2410*/  USHF.R.U32.HI UR8, URZ, UR13, UR8 ;  /* 0x0000000dff087299 */ /* 0x000fe40008011608 */
[----:B------:R-:W-:-:S02]  /*2420*/  USEL UR7, UR38, UR16, !UP0 ;  /* 0x0000001026077287 */ /* 0x000fc4000c000000 */
[----:B------:R-:W-:Y:S02]  /*2430*/  USEL UR8, UR39, UR8, !UP2 ;  /* 0x0000000827087287 */ /* 0x000fe4000d000000 */
[----:B-1----:R-:W-:Y:S01]  /*2440*/  UIMAD.WIDE.U32 UR16, UR7, UR10, URZ ;  /* 0x0000000a071072a5 */ /* 0x002fe2000f8e00ff */
[----:B------:R-:W-:Y:S01]  /*2450*/  UMOV UR4, UR23 ;  /* 0x0000001700047c82 */ /* 0x000fe20008000000 */
[----:B------:R-:W-:Y:S02]  /*2460*/  UIMAD.WIDE.U32 UR18, UR37, UR12, URZ ;  /* 0x0000000c251272a5 */ /* 0x000fe4000f8e00ff */
[----:B------:R-:W-:-:S03]  /*2470*/  UIMAD.WIDE.U32 UR22, UR8, UR10, URZ ;  /* 0x0000000a081672a5 */ /* 0x000fc6000f8e00ff */
[----:B------:R-:W-:Y:S01]  /*2480*/  UMOV UR16, UR17 ;  /* 0x0000001100107c82 */ /* 0x000fe20008000000 */
[----:B------:R-:W-:Y:S02]  /*2490*/  USHF.R.U32.HI UR4, URZ, UR26, UR4 ;  /* 0x0000001aff047299 */ /* 0x000fe40008011604 */
[----:B------:R-:W-:Y:S01]  /*24a0*/  @UP3 USHF.R.U32.HI UR7, URZ, UR11, UR16 ;  /* 0x0000000bff073299 */ /* 0x000fe20008011610 */
[----:B------:R-:W-:Y:S01]  /*24b0*/  UMOV UR18, UR19 ;  /* 0x0000001300127c82 */ /* 0x000fe20008000000 */
[----:B------:R-:W-:Y:S01]  /*24c0*/  UMOV UR22, UR23 ;  /* 0x0000001700167c82 */ /* 0x000fe20008000000 */
[----:B------:R-:W-:Y:S02]  /*24d0*/  USHF.R.U32.HI UR13, URZ, UR13, UR18 ;  /* 0x0000000dff0d7299 */ /* 0x000fe40008011612 */
[----:B------:R-:W-:Y:S02]  /*24e0*/  USEL UR4, UR27, UR4, !UP0 ;  /* 0x000000041b047287 */ /* 0x000fe4000c000000 */
[----:B------:R-:W-:-:S02]  /*24f0*/  @UP3 USHF.R.U32.HI UR8, URZ, UR11, UR22 ;  /* 0x0000000bff083299 */ /* 0x000fc40008011616 */
[----:B------:R-:W-:Y:S02]  /*2500*/  UIMAD UR9, UR42, UR7, URZ ;  /* 0x000000072a0972a4 */ /* 0x000fe4000f8e02ff */
[----:B------:R-:W-:Y:S02]  /*2510*/  USEL UR7, UR37, UR13, !UP2 ;  /* 0x0000000d25077287 */ /* 0x000fe4000d000000 */
[----:B------:R-:W-:Y:S02]  /*2520*/  UIMAD UR12, UR42, UR8, URZ ;  /* 0x000000082a0c72a4 */ /* 0x000fe4000f8e02ff */
[----:B------:R-:W-:Y:S02]  /*2530*/  UISETP.GE.AND UP0, UPT, UR4, UR9, UPT ;  /* 0x000000090400728c */ /* 0x000fe4000bf06270 */
[----:B------:R-:W-:Y:S02]  /*2540*/  UIMAD.WIDE.U32 UR16, UR4, UR10, URZ ;  /* 0x0000000a041072a5 */ /* 0x000fe4000f8e00ff */
[----:B------:R-:W-:-:S02]  /*2550*/  UISETP.GE.OR UP0, UPT, UR7, UR12, UP0 ;  /* 0x0000000c0700728c */ /* 0x000fc40008706670 */
        /* <DEDUP_REMOVED lines=19> */
.L_x_41:
[----:B------:R-:W2:Y:S02]  /*2690*/  LDCU UR4, c[0x0][0xb30] ;  /* 0x00016600ff0477ac */ /* 0x000ea40008000800 */
[----:B--2---:R-:W-:-:S09]  /*26a0*/  UISETP.NE.AND UP0, UPT, UR4, 0x1, UPT ;  /* 0x000000010400788c */ /* 0x004fd2000bf05270 */
[----:B------:R-:W-:Y:S05]  /*26b0*/  BRA.U UP0, `(.L_x_42) ;  /* 0x0000000100447547 */ /* 0x000fea000b800000 */
[----:B------:R-:W2:Y:S01]  /*26c0*/  LDCU.128 UR12, c[0x0][0xb10] ;  /* 0x00016200ff0c77ac */ /* 0x000ea20008000c00 */
[----:B------:R-:W3:Y:S01]  /*26d0*/  LDCU UR16, c[0x0][0xb0c] ;  /* 0x00016180ff1077ac */ /* 0x000ee20008000800 */
[----:B------:R-:W4:Y:S01]  /*26e0*/  LDCU UR17, c[0x0][0xb20] ;  /* 0x00016400ff1177ac */ /* 0x000f220008000800 */
[----:B--2---:R-:W-:Y:S02]  /*26f0*/  UIMAD.WIDE.U32 UR10, UR37, UR12, URZ ;  /* 0x0000000c250a72a5 */ /* 0x004fe4000f8e00ff */
[----:B------:R-:W-:Y:S02]  /*2700*/  UIMAD.WIDE.U32 UR8, UR27, UR15, URZ ;  /* 0x0000000f1b0872a5 */ /* 0x000fe4000f8e00ff */
[----:B---3--:R-:W-:Y:S02]  /*2710*/  UISETP.NE.AND UP2, UPT, UR16, 0x1, UPT ;  /* 0x000000011000788c */ /* 0x008fe4000bf45270 */
[----:B------:R-:W-:Y:S01]  /*2720*/  UISETP.NE.AND UP0, UPT, UR14, 0x1, UPT ;  /* 0x000000010e00788c */ /* 0x000fe2000bf05270 */
[----:B------:R-:W-:-:S02]  /*2730*/  UMOV UR7, UR11 ;  /* 0x0000000b00077c82 */ /* 0x000fc40008000000 */
[----:B------:R-:W-:Y:S01]  /*2740*/  UMOV UR4, UR9 ;  /* 0x0000000900047c82 */ /* 0x000fe20008000000 */
[----:B------:R-:W-:Y:S02]  /*2750*/  USHF.R.U32.HI UR7, URZ, UR13, UR7 ;  /* 0x0000000dff077299 */ /* 0x000fe40008011607 */
[----:B----4-:R-:W-:Y:S02]  /*2760*/  USHF.R.U32.HI UR4, URZ, UR17, UR4 ;  /* 0x00000011ff047299 */ /* 0x010fe40008011604 */
[----:B------:R-:W-:Y:S02]  /*2770*/  USEL UR7, UR37, UR7, !UP2 ;  /* 0x0000000725077287 */ /* 0x000fe4000d000000 */
[----:B------:R-:W-:-:S04]  /*2780*/  USEL UR4, UR27, UR4, !UP0 ;  /* 0x000000041b047287 */ /* 0x000fc8000c000000 */
[----:B------:R-:W-:Y:S02]  /*2790*/  UIADD3 UR8, UPT, UPT, UR7, -UR4, URZ ;  /* 0x8000000407087290 */ /* 0x000fe4000fffe0ff */
[----:B------:R-:W-:Y:S02]  /*27a0*/  UIADD3 UR4, UPT, UPT, -UR7, UR4, URZ ;  /* 0x0000000407047290 */ /* 0x000fe4000fffe1ff */
[----:B------:R-:W-:Y:S02]  /*27b0*/  UIMAD UR27, UR8, UR14, UR27 ;  /* 0x0000000e081b72a4 */ /* 0x000fe4000f8e021b */
[----:B------:R-:W-:-:S12]  /*27c0*/  UIMAD UR37, UR4, UR16, UR37 ;  /* 0x00000010042572a4 */ /* 0x000fd8000f8e0225 */
.L_x_42:
[----:B------:R-:W-:Y:S01]  /*27d0*/  VIADD R11, R11, 0x1 ;  /* 0x000000010b0b7836 */ /* 0x000fe20000000000 */
[----:B------:R-:W-:Y:S01]  /*27e0*/  R2UR UR4, R147 ;  /* 0x00000000930472ca */ /* 0x000fe200000e0000 */
[----:B------:R-:W-:Y:S01]  /*27f0*/  UIADD3 UR20, UPT, UPT, UR27, UR63, URZ ;  /* 0x0000003f1b147290 */ /* 0x000fe2000fffe0ff */
[----:B------:R-:W-:Y:S02]  /*2800*/  PLOP3.LUT P1, PT, PT, PT, PT, 0x80, 0x8 ;  /* 0x000000000008781c */ /* 0x000fe40003f2f070 */
[----:B------:R-:W-:-:S04]  /*2810*/  ISETP.NE.AND P0, PT, R11, 0x2, PT ;  /* 0x000000020b00780c */ /* 0x000fc80003f05270 */
[----:B------:R-:W-:Y:S02]  /*2820*/  SEL R3, RZ, 0x1, P0 ;  /* 0x00000001ff037807 */ /* 0x000fe40000000000 */
[----:B------:R-:W-:Y:S02]  /*2830*/  SEL R11, R11, RZ, P0 ;  /* 0x000000ff0b0b7207 */ /* 0x000fe40000000000 */
[----:B------:R-:W-:Y:S01]  /*2840*/  LOP3.LUT R10, R10, R3, RZ, 0x3c, !PT ;  /* 0x000000030a0a7212 */ /* 0x000fe200078e3cff */
[----:B------:R-:W-:Y:S01]  /*2850*/  UIADD3 UR16, UPT, UPT, UR37, UR4, URZ ;  /* 0x0000000425107290 */ /* 0x000fe2000fffe0ff */
[----:B------:R-:W-:Y:S11]  /*2860*/  BRA.U UP1, `(.L_x_43) ;  /* 0xfffffff101407547 */ /* 0x000ff6000b83ffff */
[----:B------:R-:W-:Y:S01]  /*2870*/  UIADD3 UR7, UPT, UPT, UR6, 0x60, URZ ;  /* 0x0000006006077890 */ /* 0x000fe2000fffe0ff */
[----:B------:R-:W-:-:S03]  /*2880*/  SHF.L.U32 R3, R12, 0x1f, RZ ;  /* 0x0000001f0c037819 */ /* 0x000fc600000006ff */
[----:B------:R-:W-:-:S09]  /*2890*/  ULEA UR4, UR5, UR7, 0x3 ;  /* 0x0000000705047291 */ /* 0x000fd2000f8e18ff */
[----:B------:R-:W2:Y:S02]  /*28a0*/  SYNCS.PHASECHK.TRANS64.TRYWAIT P0, [UR4], R3 ;  /* 0x00000003ff0075a7 */ /* 0x000ea40008001104 */
[----:B--2---:R-:W-:Y:S05]  /*28b0*/  @!P0 BRA `(.L_x_44) ;  /* 0x0000006400d88947 */ /* 0x004fea0003800000 */
.L_x_126:
[----:B------:R-:W-:-:S04]  /*28c0*/  UIADD3 UR4, UPT, UPT, UR5, 0x1, URZ ;  /* 0x0000000105047890 */ /* 0x000fc8000fffe0ff */
[----:B------:R-:W-:-:S04]  /*28d0*/  UISETP.NE.AND UP0, UPT, UR4, 0xc, UPT ;  /* 0x0000000c0400788c */ /* 0x000fc8000bf05270 */
[----:B------:R-:W-:Y:S02]  /*28e0*/  USEL UR6, URZ, 0x1, UP0 ;  /* 0x00000001ff067887 */ /* 0x000fe40008000000 */
[----:B------:R-:W-:-:S04]  /*28f0*/  USEL UR4, UR4, URZ, UP0 ;  /* 0x000000ff04047287 */ /* 0x000fc80008000000 */
[----:B------:R-:W-:Y:S01]  /*2900*/  ULEA UR5, UR4, UR7, 0x3 ;  /* 0x0000000704057291 */ /* 0x000fe2000f8e18ff */
[----:B------:R-:W-:-:S04]  /*2910*/  LOP3.LUT R2, R12, UR6, RZ, 0x3c, !PT ;  /* 0x000000060c027c12 */ /* 0x000fc8000f8e3cff */
[----:B-1----:R-:W-:-:S04]  /*2920*/  SHF.L.U32 R3, R2, 0x1f, RZ ;  /* 0x0000001f02037819 */ /* 0x002fc800000006ff */
[----:B------:R-:W1:Y:S02]  /*2930*/  SYNCS.PHASECHK.TRANS64.TRYWAIT P0, [UR5], R3 ;  /* 0x00000003ff0075a7 */ /* 0x000e640008001105 */
[----:B-1----:R-:W-:Y:S05]  /*2940*/  @!P0 BRA `(.L_x_45) ;  /* 0x0000006400cc8947 */ /* 0x002fea0003800000 */
.L_x_128:
        /* <DEDUP_REMOVED lines=9> */
.L_x_130:
        /* <DEDUP_REMOVED lines=9> */
.L_x_132:
        /* <DEDUP_REMOVED lines=9> */
.L_x_134:
        /* <DEDUP_REMOVED lines=9> */
.L_x_136:
        /* <DEDUP_REMOVED lines=9> */
.L_x_138:
        /* <DEDUP_REMOVED lines=9> */
.L_x_140:
        /* <DEDUP_REMOVED lines=9> */
.L_x_142:
        /* <DEDUP_REMOVED lines=9> */
.L_x_144:
        /* <DEDUP_REMOVED lines=9> */
.L_x_146:
[----:B------:R-:W-:-:S04]  /*2e60*/  UIADD3 UR4, UPT, UPT, UR4, 0x1, URZ ;  /* 0x0000000104047890 */ /* 0x000fc8000fffe0ff */
[----:B------:R-:W-:-:S04]  /*2e70*/  UISETP.NE.AND UP0, UPT, UR4, 0xc, UPT ;  /* 0x0000000c0400788c */ /* 0x000fc8000bf05270 */
[----:B------:R-:W-:Y:S02]  /*2e80*/  USEL UR5, URZ, 0x1, UP0 ;  /* 0x00000001ff057887 */ /* 0x000fe40008000000 */
[----:B------:R-:W-:-:S04]  /*2e90*/  USEL UR4, UR4, URZ, UP0 ;  /* 0x000000ff04047287 */ /* 0x000fc80008000000 */
[----:B------:R-:W-:Y:S01]  /*2ea0*/  ULEA UR4, UR4, UR7, 0x3 ;  /* 0x0000000704047291 */ /* 0x000fe2000f8e18ff */
[----:B-1----:R-:W-:-:S04]  /*2eb0*/  LOP3.LUT R3, R2, UR5, RZ, 0x3c, !PT ;  /* 0x0000000502037c12 */ /* 0x002fc8000f8e3cff */
[----:B------:R-:W-:Y:S01]  /*2ec0*/  SHF.L.U32 R3, R3, 0x1f, RZ ;  /* 0x0000001f03037819 */ /* 0x000fe200000006ff */
[----:B------:R-:W-:-:S07]  /*2ed0*/  IMAD.U32 R0, RZ, RZ, UR4 ;  /* 0x00000004ff007e24 */ /* 0x000fce000f8e00ff */
.L_x_55:
[----:B-1----:R1:W2:Y:S02]  /*2ee0*/  SYNCS.PHASECHK.TRANS64.TRYWAIT P0, [R0+URZ], R3 ;  /* 0x00000003000075a7 */ /* 0x0022a400080011ff */
[----:B--2---:R-:W-:Y:S05]  /*2ef0*/  @!P0 NANOSLEEP.SYNCS 0x989680 ;  /* 0x009896800000895d */ /* 0x004fea0003900000 */
[----:B------:R-:W2:Y:S02]  /*2f00*/  @!P0 SYNCS.PHASECHK.TRANS64 P0, [R0+URZ], R3 ;  /* 0x00000003000085a7 */ /* 0x000ea400080010ff */
[----:B--2---:R-:W-:Y:S05]  /*2f10*/  @P0 EXIT ;  /* 0x000000000000094d */ /* 0x004fea0003800000 */
[----:B------:R-:W-:Y:S05]  /*2f20*/  BRA `(.L_x_55) ;  /* 0xfffffffc00ec7947 */ /* 0x000fea000383ffff */
.L_x_23:
[----:B------:R-:W-:-:S04]  /*2f30*/  UISETP.NE.AND UP0, UPT, UR45, URZ, UPT ;  /* 0x000000ff2d00728c */ /* 0x000fc8000bf05270 */
[----:B------:R-:W-:-:S09]  /*2f40*/  UISETP.NE.OR UP0, UPT, UR17, 0x1, UP0 ;  /* 0x000000011100788c */ /* 0x000fd20008705670 */
[----:B------:R-:W-:Y:S05]  /*2f50*/  BRA.U UP0, `(.L_x_56) ;  /* 0x0000000500487547 */ /* 0x000fea000b800000 */
[----:B------:R-:W-:Y:S01]  /*2f60*/  ISETP.GE.U32.AND P2, PT, R0, 0x4, PT ;  /* 0x000000040000780c */ /* 0x000fe20003f46070 */
[----:B------:R-:W-:Y:S01]  /*2f70*/  IMAD.MOV.U32 R12, RZ, RZ, 0x1 ;  /* 0x00000001ff0c7424 */ /* 0x000fe200078e00ff */
[----:B------:R-:W-:Y:S02]  /*2f80*/  CS2R R10, SRZ ;  /* 0x00000000000a7805 */ /* 0x000fe4000001ff00 */
[----:B------:R-:W-:Y:S01]  /*2f90*/  CS2R R8, SRZ ;  /* 0x0000000000087805 */ /* 0x000fe2000001ff00 */
[----:B------:R-:W-:Y:S01]  /*2fa0*/  UMOV UR6, 0x400 ;  /* 0x0000040000067882 */ /* 0x000fe20000000000 */
[----:B------:R-:W-:Y:S01]  /*2fb0*/  UMOV UR5, URZ ;  /* 0x000000ff00057c82 */ /* 0x000fe20008000000 */
[----:B------:R-:W-:-:S12]  /*2fc0*/  ULEA UR6, UR45, UR6, 0x18 ;  /* 0x000000062d067291 */ /* 0x000fd8000f8ec0ff */
.L_x_60:
[----:B------:R-:W-:Y:S02]  /*2fd0*/  LEA R2, R8, UR6, 0x3 ;  /* 0x0000000608027c11 */ /* 0x000fe4000f8e18ff */
[----:B------:R-:W-:-:S03]  /*2fe0*/  SHF.L.U32 R5, R9, 0x1f, RZ ;  /* 0x0000001f09057819 */ /* 0x000fc600000006ff */
[----:B------:R-:W-:Y:S01]  /*2ff0*/  VIADD R4, R2, 0x160 ;  /* 0x0000016002047836 */ /* 0x000fe20000000000 */
[----:B------:R-:W1:Y:S02]  /*3000*/  SYNCS.PHASECHK.TRANS64.TRYWAIT P0, [R2+URZ+0x150], R5 ;  /* 0x00015005020075a7 */ /* 0x000e6400080011ff */
[----:B-1----:R-:W-:Y:S05]  /*3010*/  @!P0 BRA `(.L_x_57) ;  /* 0x0000006400088947 */ /* 0x002fea0003800000 */
.L_x_147:
[----:B------:R-:W-:Y:S01]  /*3020*/  ULEA UR4, UR5, UR6, 0x3 ;  /* 0x0000000605047291 */ /* 0x000fe2000f8e18ff */
[----:B------:R-:W-:Y:S02]  /*3030*/  PRMT R4, RZ, 0x654, R4 ;  /* 0x00000654ff047816 */ /* 0x000fe40000000004 */
[----:B-1----:R-:W-:Y:S01]  /*3040*/  SHF.L.U32 R5, R12, 0x1f, RZ ;  /* 0x0000001f0c057819 */ /* 0x002fe200000006ff */
[----:B------:R-:W-:Y:S01]  /*3050*/  UIADD3 UR7, UPT, UPT, UR4, 0xf0, URZ ;  /* 0x000000f004077890 */ /* 0x000fe2000fffe0ff */
[----:B------:R1:W-:Y:S05]  /*3060*/  SYNCS.ARRIVE.TRANS64.RED.A1T0 RZ, [R4+URZ], RZ ;  /* 0x000000ff04ff79a7 */ /* 0x0003ea00081004ff */
[----:B------:R-:W-:Y:S01]  /*3070*/  IMAD.U32 R7, RZ, RZ, UR7 ;  /* 0x00000007ff077e24 */ /* 0x000fe2000f8e00ff */
[----:B------:R-:W2:Y:S04]  /*3080*/  SYNCS.PHASECHK.TRANS64.TRYWAIT P0, [UR4+0x100], R5 ;  /* 0x00010005ff0075a7 */ /* 0x000ea80008001104 */
[----:B------:R-:W-:Y:S01]  /*3090*/  PRMT R6, R0, 0x654, R7 ;  /* 0x0000065400067816 */ /* 0x000fe20000000007 */
[----:B-1----:R-:W-:Y:S01]  /*30a0*/  @!P2 IMAD.MOV.U32 R4, RZ, RZ, 0x10 ;  /* 0x00000010ff04a424 */ /* 0x002fe200078e00ff */
[----:B--2---:R-:W-:Y:S06]  /*30b0*/  @!P0 BRA `(.L_x_58) ;  /* 0x0000006000f48947 */ /* 0x004fec0003800000 */
.L_x_149:
[----:B------:R-:W-:Y:S01]  /*30c0*/  ULEA UR8, UR5, UR6, 0x4 ;  /* 0x0000000605087291 */ /* 0x000fe2000f8e20ff */
[----:B------:R-:W-:Y:S01]  /*30d0*/  SEL R3, R6, R3, !P2 ;  /* 0x0000000306037207 */ /* 0x000fe20005000000 */
[----:B------:R-:W-:Y:S01]  /*30e0*/  UIADD3 UR9, UPT, UPT, UR4, 0xf0, URZ ;  /* 0x000000f004097890 */ /* 0x000fe2000fffe0ff */
[----:B-1----:R-:W-:Y:S01]  /*30f0*/  LEA R2, R11, UR6, 0x3 ;  /* 0x000000060b027c11 */ /* 0x002fe2000f8e18ff */
[----:B------:R-:W-:Y:S01]  /*3100*/  UIADD3 UR8, UPT, UPT, UR8, 0x180, URZ ;  /* 0x0000018008087890 */ /* 0x000fe2000fffe0ff */
[----:B------:R-:W-:Y:S01]  /*3110*/  SHF.L.U32 R5, R10, 0x1f, RZ ;  /* 0x0000001f0a057819 */ /* 0x000fe200000006ff */
[----:B------:R1:W-:Y:S01]  /*3120*/  @!P2 SYNCS.ARRIVE.TRANS64.RED RZ, [R3+URZ], R4 ;  /* 0x0000000403ffa9a7 */ /* 0x0003e200080004ff */
[----:B------:R-:W-:Y:S01]  /*3130*/  UIADD3 UR4, UPT, UPT, UR5, 0x1, URZ ;  /* 0x0000000105047890 */ /* 0x000fe2000fffe0ff */
[----:B------:R-:W-:-:S03]  /*3140*/  VIADD R8, R8, 0x1 ;  /* 0x0000000108087836 */ /* 0x000fc60000000000 */
[----:B------:R-:W-:Y:S02]  /*3150*/  UISETP.NE.AND UP0, UPT, UR4, 0x2, UPT ;  /* 0x000000020400788c */ /* 0x000fe4000bf05270 */
[----:B------:R-:W-:Y:S06]  /*3160*/  UGETNEXTWORKID.BROADCAST [UR8], [UR9] ;  /* 0x00000000080073ca */ /* 0x000fec0008000100 */
[----:B------:R-:W-:Y:S01]  /*3170*/  USEL UR7, URZ, 0x1, UP0 ;  /* 0x00000001ff077887 */ /* 0x000fe20008000000 */
[----:B------:R-:W-:Y:S01]  /*3180*/  ISETP.NE.AND P0, PT, R8, 0x2, PT ;  /* 0x000000020800780c */ /* 0x000fe20003f05270 */
[----:B------:R-:W-:Y:S01]  /*3190*/  USEL UR5, UR4, URZ, UP0 ;  /* 0x000000ff04057287 */ /* 0x000fe20008000000 */
[----:B------:R-:W2:Y:S03]  /*31a0*/  SYNCS.PHASECHK.TRANS64.TRYWAIT P1, [R2+URZ+0xf0], R5 ;  /* 0x0000f005020075a7 */ /* 0x000ea600080211ff */
[----:B------:R-:W-:Y:S01]  /*31b0*/  LOP3.LUT R12, R12, UR7, RZ, 0x3c, !PT ;  /* 0x000000070c0c7c12 */ /* 0x000fe2000f8e3cff */
[----:B-12---:R-:W-:Y:S07]  /*31c0*/  @!P1 BRA `(.L_x_59) ;  /* 0x0000006000c89947 */ /* 0x006fee0003800000 */
.L_x_150:
[C---:B------:R-:W-:Y:S01]  /*31d0*/  LEA R4, R11.reuse, UR6, 0x4 ;  /* 0x000000060b047c11 */ /* 0x040fe2000f8e20ff */
[----:B-1----:R-:W-:Y:S01]  /*31e0*/  VIADD R2, R2, 0x100 ;  /* 0x0000010002027836 */ /* 0x002fe20000000000 */
[----:B------:R-:W-:Y:S01]  /*31f0*/  SEL R8, R8, RZ, P0 ;  /* 0x000000ff08087207 */ /* 0x000fe20000000000 */
[----:B------:R-:W-:-:S03]  /*3200*/  VIADD R11, R11, 0x1 ;  /* 0x000000010b0b7836 */ /* 0x000fc60000000000 */
[----:B------:R-:W1:Y:S01]  /*3210*/  LDS.128 R4, [R4+0x180] ;  /* 0x0001800004047984 */ /* 0x000e620000000c00 */
[----:B------:R-:W-:Y:S02]  /*3220*/  PRMT R2, RZ, 0x654, R2 ;  /* 0x00000654ff027816 */ /* 0x000fe40000000002 */
[C---:B------:R-:W-:Y:S01]  /*3230*/  ISETP.NE.AND P1, PT, R11.reuse, 0x2, PT ;  /* 0x000000020b00780c */ /* 0x040fe20003f25270 */
[----:B------:R-:W-:Y:S01]  /*3240*/  @!PT LDS RZ, [RZ] ;  /* 0x00000000fffff984 */ /* 0x000fe20000000800 */
[----:B------:R-:W-:Y:S01]  /*3250*/  @!PT LDS RZ, [RZ] ;  /* 0x00000000fffff984 */ /* 0x000fe20000000800 */
[----:B------:R-:W-:Y:S01]  /*3260*/  @!PT LDS RZ, [RZ] ;  /* 0x00000000fffff984 */ /* 0x000fe20000000800 */
[----:B------:R-:W-:Y:S01]  /*3270*/  @!PT LDS RZ, [RZ] ;  /* 0x00000000fffff984 */ /* 0x000fe20000000800 */
[----:B------:R2:W-:Y:S06]  /*3280*/  MEMBAR.ALL.CTA ;  /* 0x0000000000007992 */ /* 0x0005ec0000008000 */
[----:B--2---:R-:W2:Y:S01]  /*3290*/  FENCE.VIEW.ASYNC.S ;  /* 0x00000000000073c6 */ /* 0x004ea20000000000 */
[----:B------:R-:W-:Y:S01]  /*32a0*/  SEL R11, R11, RZ, P1 ;  /* 0x000000ff0b0b7207 */ /* 0x000fe20000800000 */
[----:B--2---:R2:W-:Y:S01]  /*32b0*/  SYNCS.ARRIVE.TRANS64.RED.A1T0 RZ, [R2+URZ], RZ ;  /* 0x000000ff02ff79a7 */ /* 0x0045e200081004ff */
[----:B-1----:R-:W-:-:S02]  /*32c0*/  LOP3.LUT P3, RZ, R6, 0x1, RZ, 0xc0, !PT ;  /* 0x0000000106ff7812 */ /* 0x002fc4000786c0ff */
[----:B------:R-:W-:-:S04]  /*32d0*/  SEL R5, RZ, 0x1, P1 ;  /* 0x00000001ff057807 */ /* 0x000fc80000800000 */
[----:B------:R-:W-:Y:S02]  /*32e0*/  LOP3.LUT R10, R10, R5, RZ, 0x3c, !PT ;  /* 0x000000050a0a7212 */ /* 0x000fe400078e3cff */
[----:B--2---:R-:W-:-:S04]  /*32f0*/  SEL R2, RZ, 0x1, P0 ;  /* 0x00000001ff027807 */ /* 0x004fc80000000000 */
[----:B------:R-:W-:Y:S01]  /*3300*/  LOP3.LUT R9, R9, R2, RZ, 0x3c, !PT ;  /* 0x0000000209097212 */ /* 0x000fe200078e3cff */
[----:B------:R-:W-:Y:S06]  /*3310*/  @P3 BRA `(.L_x_60) ;  /* 0xfffffffc002c3947 */ /* 0x000fec000383ffff */
[----:B------:R-:W-:Y:S01]  /*3320*/  ULEA UR4, UR5, UR6, 0x3 ;  /* 0x0000000605047291 */ /* 0x000fe2000f8e18ff */
[----:B------:R-:W-:-:S08]  /*3330*/  SHF.L.U32 R3, R12, 0x1f, RZ ;  /* 0x0000001f0c037819 */ /* 0x000fd000000006ff */
[----:B------:R-:W1:Y:S02]  /*3340*/  SYNCS.PHASECHK.TRANS64 P0, [UR4+0x100], R3 ;  /* 0x00010003ff0075a7 */ /* 0x000e640008001004 */
[----:B-1----:R-:W-:Y:S05]  /*3350*/  @P0 BRA `(.L_x_61) ;  /* 0x0000000000080947 */ /* 0x002fea0003800000 */
[----:B------:R-:W1:Y:S02]  /*3360*/  SYNCS.PHASECHK.TRANS64.TRYWAIT P0, [UR4+0x100], R3 ;  /* 0x00010003ff0075a7 */ /* 0x000e640008001104 */
[----:B-1----:R-:W-:Y:S05]  /*3370*/  @!P0 BRA `(.L_x_62) ;  /* 0x0000006000708947 */ /* 0x002fea0003800000 */
.L_x_61:
[----:B------:R-:W-:-:S04]  /*3380*/  UIADD3 UR7, UPT, UPT, UR5, 0x1, URZ ;  /* 0x0000000105077890 */ /* 0x000fc8000fffe0ff */
[----:B------:R-:W-:-:S04]  /*3390*/  UISETP.NE.AND UP0, UPT, UR7, 0x2, UPT ;  /* 0x000000020700788c */ /* 0x000fc8000bf05270 */
[----:B------:R-:W-:Y:S02]  /*33a0*/  USEL UR8, URZ, 0x1, UP0 ;  /* 0x00000001ff087887 */ /* 0x000fe40008000000 */
[----:B------:R-:W-:-:S04]  /*33b0*/  USEL UR7, UR7, URZ, UP0 ;  /* 0x000000ff07077287 */ /* 0x000fc80008000000 */
[----:B------:R-:W-:Y:S01]  /*33c0*/  ULEA UR7, UR7, UR6, 0x3 ;  /* 0x0000000607077291 */ /* 0x000fe2000f8e18ff */
[----:B-1----:R-:W-:-:S04]  /*33d0*/  LOP3.LUT R3, R12, UR8, RZ, 0x3c, !PT ;  /* 0x000000080c037c12 */ /* 0x002fc8000f8e3cff */
[----:B------:R-:W-:-:S04]  /*33e0*/  SHF.L.U32 R0, R3, 0x1f, RZ ;  /* 0x0000001f03007819 */ /* 0x000fc800000006ff */
[----:B------:R-:W1:Y:S02]  /*33f0*/  SYNCS.PHASECHK.TRANS64 P0, [UR7+0x100], R0 ;  /* 0x00010000ff0075a7 */ /* 0x000e640008001007 */
[----:B-1----:R-:W-:Y:S05]  /*3400*/  @P0 EXIT ;  /* 0x000000000000094d */ /* 0x002fea0003800000 */
[----:B------:R-:W-:Y:S02]  /*3410*/  SHF.L.U32 R3, R3, 0x1f, RZ ;  /* 0x0000001f03037819 */ /* 0x000fe400000006ff */
[----:B------:R-:W-:-:S07]  /*3420*/  MOV R0, UR7 ;  /* 0x0000000700007c02 */ /* 0x000fce0008000f00 */
.L_x_63:
[----:B-1----:R1:W2:Y:S02]  /*3430*/  SYNCS.PHASECHK.TRANS64.TRYWAIT P0, [R0+URZ+0x100], R3 ;  /* 0x00010003000075a7 */ /* 0x0022a400080011ff */
[----:B--2---:R-:W-:Y:S05]  /*3440*/  @!P0 NANOSLEEP.SYNCS 0x989680 ;  /* 0x009896800000895d */ /* 0x004fea0003900000 */
[----:B------:R-:W2:Y:S02]  /*3450*/  @!P0 SYNCS.PHASECHK.TRANS64 P0, [R0+URZ+0x100], R3 ;  /* 0x00010003000085a7 */ /* 0x000ea400080010ff */
[----:B--2---:R-:W-:Y:S05]  /*3460*/  @P0 EXIT ;  /* 0x000000000000094d */ /* 0x004fea0003800000 */
[----:B------:R-:W-:Y:S05]  /*3470*/  BRA `(.L_x_63) ;  /* 0xfffffffc00ec7947 */ /* 0x000fea000383ffff */
.L_x_56:
[----:B------:R-:W-:Y:S05]  /*3480*/  BRA.U UP4, `(.L_x_64) ;  /* 0x0000000d04847547 */ /* 0x000fea000b800000 */
[----:B------:R-:W-:Y:S01]  /*3490*/  UMOV UR4, 0x40 ;  /* 0x0000004000047882 */ /* 0x000fe20000000000 */
[----:B------:R-:W-:Y:S01]  /*34a0*/  NOP ;  /* 0x0000000000007918 */ /* 0x000fe20000000000 */
[----:B------:R-:W-:Y:S01]  /*34b0*/  ULEA UR5, UR45, UR4, 0x18 ;  /* 0x000000042d057291 */ /* 0x000fe2000f8ec0ff */
[----:B------:R-:W-:Y:S02]  /*34c0*/  UMOV UR6, 0x400 ;  /* 0x0000040000067882 */ /* 0x000fe40000000000 */
[----:B------:R-:W-:-:S06]  /*34d0*/  ULEA UR6, UR45, UR6, 0x18 ;  /* 0x000000062d067291 */ /* 0x000fcc000f8ec0ff */
[----:B------:R-:W1:Y:S02]  /*34e0*/  LDS.U8 R0, [UR5+0x1c] ;  /* 0x00001c05ff007984 */ /* 0x000e640008000000 */
[----:B-1----:R-:W-:-:S13]  /*34f0*/  ISETP.NE.AND P0, PT, R0, RZ, PT ;  /* 0x000000ff0000720c */ /* 0x002fda0003f05270 */
[----:B------:R-:W-:Y:S05]  /*3500*/  @P0 BRA `(.L_x_65) ;  /* 0x0000000000580947 */ /* 0x000fea0003800000 */
[----:B------:R-:W-:-:S13]  /*3510*/  ELECT P0, URZ, PT ;  /* 0x0000000000ff782f */ /* 0x000fda0003800000 */
[----:B------:R-:W-:Y:S05]  /*3520*/  @!P0 BRA `(.L_x_66) ;  /* 0x0000000000608947 */ /* 0x000fea0003800000 */
[----:B------:R-:W-:Y:S01]  /*3530*/  UMOV UR4, 0x10 ;  /* 0x0000001000047882 */ /* 0x000fe20000000000 */
[----:B------:R-:W-:Y:S01]  /*3540*/  HFMA2 R0, -RZ, RZ, 0, 5.9604644775390625e-08 ;  /* 0x00000001ff007431 */ /* 0x000fe200000001ff */
[----:B------:R-:W-:-:S03]  /*3550*/  MOV R3, 0xffff ;  /* 0x0000ffff00037802 */ /* 0x000fc60000000f00 */
[----:B------:R-:W-:Y:S04]  /*3560*/  DEPBAR.LE SB1, 0x36 ;  /* 0x00009d800000791a */ /* 0x000fe80000000000 */
[----:B------:R-:W1:Y:S02]  /*3570*/  UTCATOMSWS.FIND_AND_SET.ALIGN UP0, UR4, UR4 ;  /* 0x00000004000475e3 */ /* 0x000e640008000800 */
[----:B-1----:R-:W-:Y:S01]  /*3580*/  MOV R4, UR4 ;  /* 0x0000000400047c02 */ /* 0x002fe20008000f00 */
[----:B------:R-:W-:Y:S06]  /*3590*/  BRA.U UP0, `(.L_x_67) ;  /* 0x0000000100187547 */ /* 0x000fec000b800000 */
.L_x_68:
[----:B------:R-:W-:Y:S05]  /*35a0*/  NANOSLEEP 0x64 ;  /* 0x000000640000795d */ /* 0x000fea0003800000 */
[----:B------:R-:W-:-:S05]  /*35b0*/  UMOV UR4, 0x10 ;  /* 0x0000001000047882 */ /* 0x000fca0000000000 */
[----:B------:R-:W-:Y:S04]  /*35c0*/  DEPBAR.LE SB1, 0x36 ;  /* 0x00009d800000791a */ /* 0x000fe80000000000 */
[----:B------:R-:W1:Y:S02]  /*35d0*/  UTCATOMSWS.FIND_AND_SET.ALIGN UP0, UR4, UR4 ;  /* 0x00000004000475e3 */ /* 0x000e640008000800 */
[----:B-1----:R-:W-:Y:S01]  /*35e0*/  MOV R4, UR4 ;  /* 0x0000000400047c02 */ /* 0x002fe20008000f00 */
[----:B------:R-:W-:Y:S05]  /*35f0*/  BRA.U !UP0, `(.L_x_68) ;  /* 0xfffffffd08e87547 */ /* 0x000fea000b83ffff */
.L_x_67:
[-C--:B------:R-:W-:Y:S02]  /*3600*/  SHF.L.U32 R3, R3, R4.reuse, RZ ;  /* 0x0000000403037219 */ /* 0x080fe400000006ff */
[----:B------:R-:W-:Y:S01]  /*3610*/  SHF.L.U32 R0, R0, R4, RZ ;  /* 0x0000000400007219 */ /* 0x000fe200000006ff */
[----:B------:R-:W-:Y:S02]  /*3620*/  IMAD.SHL.U32 R4, R4, 0x20, RZ ;  /* 0x0000002004047824 */ /* 0x000fe400078e00ff */
[----:B------:R1:W-:Y:S04]  /*3630*/  ATOMS.OR RZ, [UR5+0x14], R3 ;  /* 0x00001403ffff798c */ /* 0x0003e8000b000005 */
[----:B------:R1:W-:Y:S04]  /*3640*/  ATOMS.OR RZ, [UR5+0x18], R0 ;  /* 0x00001800ffff798c */ /* 0x0003e8000b000005 */
[----:B------:R1:W-:Y:S01]  /*3650*/  STS [UR6+0x1a0], R4 ;  /* 0x0001a004ff007988 */ /* 0x0003e20008000806 */
[----:B------:R-:W-:Y:S05]  /*3660*/  BRA `(.L_x_66) ;  /* 0x0000000000107947 */ /* 0x000fea0003800000 */
.L_x_65:
[----:B------:R-:W-:Y:S02]  /*3670*/  MOV R0, 0xffffffff ;  /* 0xffffffff00007802 */ /* 0x000fe40000000f00 */
[----:B------:R-:W-:-:S03]  /*3680*/  MOV R4, 0x36b0 ;  /* 0x000036b000047802 */ /* 0x000fc60000000f00 */
[----:B------:R1:W-:Y:S04]  /*3690*/  STS [UR6+0x1a0], R0 ;  /* 0x0001a000ff007988 */ /* 0x0003e80008000806 */
[----:B-1---5:R-:W-:Y:S05]  /*36a0*/  CALL.REL.NOINC `($__internal_1_$__cuda_sm10x_tcgen05_guardrail_trap_phase_invalid_during_alloc) ;  /* 0x0000006400307944 */ /* 0x022fea0003c00000 */
.L_x_66:
[----:B------:R-:W-:Y:S05]  /*36b0*/  WARPSYNC.ALL ;  /* 0x0000000000007948 */ /* 0x000fea0003800000 */
[----:B------:R-:W2:Y:S01]  /*36c0*/  S2UR UR4, SR_CgaCtaId ;  /* 0x00000000000479c3 */ /* 0x000ea20000008800 */
[----:B------:R-:W-:Y:S01]  /*36d0*/  UMOV UR17, 0x400 ;  /* 0x0000040000117882 */ /* 0x000fe20000000000 */
[----:B------:R-:W-:-:S06]  /*36e0*/  NOP ;  /* 0x0000000000007918 */ /* 0x000fcc0000000000 */
[----:B------:R-:W-:Y:S06]  /*36f0*/  BAR.ARV 0x6, 0xa0 ;  /* 0x0182800000007b1d */ /* 0x000fec0000002000 */
[----:B------:R-:W3:Y:S01]  /*3700*/  LDCU UR5, c[0x0][0x38c] ;  /* 0x00007180ff0577ac */ /* 0x000ee20008000800 */
[----:B------:R-:W-:Y:S01]  /*3710*/  LOP3.LUT R2, R2, 0xffff, RZ, 0xc0, !PT ;  /* 0x0000ffff02027812 */ /* 0x000fe200078ec0ff */
[----:B------:R-:W-:Y:S01]  /*3720*/  IMAD.MOV.U32 R11, RZ, RZ, 0x1 ;  /* 0x00000001ff0b7424 */ /* 0x000fe200078e00ff */
[----:B------:R-:W-:Y:S01]  /*3730*/  CS2R R8, SRZ ;  /* 0x0000000000087805 */ /* 0x000fe2000001ff00 */
[----:B------:R-:W4:Y:S01]  /*3740*/  LDCU UR8, c[0x0][0x38c] ;  /* 0x00007180ff0877ac */ /* 0x000f220008000800 */
[----:B------:R-:W-:Y:S01]  /*3750*/  R2UR UR19, R2 ;  /* 0x00000000021372ca */ /* 0x000fe200000e0000 */
[----:B------:R-:W-:Y:S01]  /*3760*/  IMAD.MOV.U32 R10, RZ, RZ, RZ ;  /* 0x000000ffff0a7224 */ /* 0x000fe200078e00ff */
[----:B------:R-:W-:Y:S01]  /*3770*/  UMOV UR23, URZ ;  /* 0x000000ff00177c82 */ /* 0x000fe20008000000 */
[----:B------:R-:W-:Y:S01]  /*3780*/  UMOV UR14, URZ ;  /* 0x000000ff000e7c82 */ /* 0x000fe20008000000 */
[----:B--2---:R-:W-:Y:S01]  /*3790*/  ULEA UR17, UR4, UR17, 0x18 ;  /* 0x0000001104117291 */ /* 0x004fe2000f8ec0ff */
[----:B------:R-:W-:Y:S01]  /*37a0*/  UMOV UR26, 0x0 ;  /* 0x00000000001a7882 */ /* 0x000fe20000000000 */
[----:B------:R-:W-:-:S02]  /*37b0*/  UMOV UR27, 0x82004a0 ;  /* 0x082004a0001b7882 */ /* 0x000fc40000000000 */
[----:B------:R-:W-:Y:S02]  /*37c0*/  UIADD3 UR6, UPT, UPT, UR17, 0x8400, URZ ;  /* 0x0000840011067890 */ /* 0x000fe4000fffe0ff */
[----:B------:R-:W-:Y:S02]  /*37d0*/  UIADD3 UR7, UPT, UPT, UR17, 0x20400, URZ ;  /* 0x0002040011077890 */ /* 0x000fe4000fffe0ff */
[----:B---3--:R-:W-:Y:S01]  /*37e0*/  UIADD3 UR5, UPT, UPT, UR5, 0x3f, URZ ;  /* 0x0000003f05057890 */ /* 0x008fe2000fffe0ff */
[----:B-1----:R-:W1:Y:S01]  /*37f0*/  LDS R0, [UR17+0x1a0] ;  /* 0x0001a011ff007984 */ /* 0x002e620008000800 */
[----:B------:R-:W-:Y:S02]  /*3800*/  USHF.R.U32.HI UR6, URZ, 0x4, UR6 ;  /* 0x00000004ff067899 */ /* 0x000fe40008011606 */
[----:B------:R-:W-:Y:S02]  /*3810*/  USHF.R.S32.HI UR4, URZ, 0x1f, UR5 ;  /* 0x0000001fff047899 */ /* 0x000fe40008011405 */
[----:B------:R-:W-:-:S02]  /*3820*/  ULOP3.LUT UR6, UR6, 0x3fff, URZ, 0xc0, !UPT ;  /* 0x00003fff06067892 */ /* 0x000fc4000f8ec0ff */
[----:B------:R-:W-:Y:S02]  /*3830*/  ULEA.HI UR4, UR4, UR5, URZ, 0x6 ;  /* 0x0000000504047291 */ /* 0x000fe4000f8f30ff */
[----:B------:R-:W-:Y:S02]  /*3840*/  USHF.R.U32.HI UR5, URZ, 0x4, UR7 ;  /* 0x00000004ff057899 */ /* 0x000fe40008011607 */
[----:B------:R-:W-:Y:S02]  /*3850*/  USHF.R.S32.HI UR28, URZ, 0x6, UR4 ;  /* 0x00000006ff1c7899 */ /* 0x000fe40008011404 */
[----:B------:R-:W-:Y:S02]  /*3860*/  ULOP3.LUT UR5, UR5, 0x3fff, URZ, 0xc0, !UPT ;  /* 0x00003fff05057892 */ /* 0x000fe4000f8ec0ff */
[----:B------:R-:W-:Y:S02]  /*3870*/  UISETP.LT.AND UP0, UPT, UR28, 0x1, UPT ;  /* 0x000000011c00788c */ /* 0x000fe4000bf01270 */
[----:B------:R-:W-:-:S02]  /*3880*/  ULOP3.LUT UR20, UR6, 0x10000, URZ, 0xfc, !UPT ;  /* 0x0001000006147892 */ /* 0x000fc4000f8efcff */
[----:B------:R-:W-:Y:S02]  /*3890*/  USEL UR29, UR28, 0x1, !UP0 ;  /* 0x000000011c1d7887 */ /* 0x000fe4000c000000 */
[----:B------:R-:W-:Y:S02]  /*38a0*/  ULOP3.LUT UR21, UR5, 0x10000, URZ, 0xfc, !UPT ;  /* 0x0001000005157892 */ /* 0x000fe4000f8efcff */
[----:B------:R-:W-:Y:S02]  /*38b0*/  UIADD3 UR29, UPT, UPT, -UR29, URZ, URZ ;  /* 0x000000ff1d1d7290 */ /* 0x000fe4000fffe1ff */
[----:B----4-:R-:W-:Y:S01]  /*38c0*/  UISETP.GE.AND UP4, UPT, UR8, 0x1, UPT ;  /* 0x000000010800788c */ /* 0x010fe2000bf86270 */
[----:B------:R-:W-:Y:S01]  /*38d0*/  UMOV UR24, 0x0 ;  /* 0x0000000000187882 */ /* 0x000fe20000000000 */
[----:B------:R-:W-:Y:S01]  /*38e0*/  UMOV UR25, 0x82004a0 ;  /* 0x082004a000197882 */ /* 0x000fe20000000000 */
[----:B-1----:R-:W-:-:S15]  /*38f0*/  R2UR UR30, R0 ;  /* 0x00000000001e72ca */ /* 0x002fde00000e0000 */
.L_x_75:
[----:B------:R-:W-:Y:S02]  /*3900*/  LEA R0, R10, UR17, 0x3 ;  /* 0x000000110a007c11 */ /* 0x000fe4000f8e18ff */
[----:B------:R-:W-:Y:S02]  /*3910*/  SHF.L.U32 R5, R9, 0x1f, RZ ;  /* 0x0000001f09057819 */ /* 0x000fe400000006ff */
[----:B------:R-:W-:Y:S01]  /*3920*/  PLOP3.LUT P0, PT, PT, PT, UP4, 0x80, 0x8 ;  /* 0x000000000008781c */ /* 0x000fe20003f0f048 */
[----:B------:R-:W-:Y:S01]  /*3930*/  VIADD R3, R0, 0x100 ;  /* 0x0000010000037836 */ /* 0x000fe20000000000 */
[----:B-1----:R-:W1:Y:S02]  /*3940*/  SYNCS.PHASECHK.TRANS64.TRYWAIT P1, [R0+URZ+0xf0], R5 ;  /* 0x0000f005000075a7 */ /* 0x002e6400080211ff */
[----:B-1-3--:R-:W-:Y:S09]  /*3950*/  @!P1 BRA `(.L_x_69) ;  /* 0x0000005c00109947 */ /* 0x00aff20003800000 */
.L_x_152:
[----:B------:R-:W-:Y:S01]  /*3960*/  LEA R4, R10, UR17, 0x4 ;  /* 0x000000110a047c11 */ /* 0x000fe2000f8e20ff */
[----:B------:R-:W-:Y:S01]  /*3970*/  @UP4 ULEA UR4, UR14, UR17, 0x3 ;  /* 0x000000110e044291 */ /* 0x000fe2000f8e18ff */
[----:B------:R-:W-:Y:S01]  /*3980*/  PLOP3.LUT P2, PT, PT, PT, PT, 0x80, 0x8 ;  /* 0x000000000008781c */ /* 0x000fe20003f4f070 */
[----:B------:R-:W-:Y:S01]  /*3990*/  ULEA UR22, UR23, UR17, 0x3 ;  /* 0x0000001117167291 */ /* 0x000fe2000f8e18ff */
[----:B------:R-:W-:Y:S01]  /*39a0*/  PRMT R3, RZ, 0x654, R3 ;  /* 0x00000654ff037816 */ /* 0x000fe20000000003 */
[----:B------:R-:W-:Y:S01]  /*39b0*/  ULEA UR18, UR23, UR30, 0x7 ;  /* 0x0000001e17127291 */ /* 0x000fe2000f8e38ff */
[----:B-1----:R-:W1:Y:S01]  /*39c0*/  LDS.128 R4, [R4+0x180] ;  /* 0x0001800004047984 */ /* 0x002e620000000c00 */
[----:B------:R-:W-:Y:S02]  /*39d0*/  @P0 SHF.L.U32 R2, R8, 0x1f, RZ ;  /* 0x0000001f08020819 */ /* 0x000fe400000006ff */
[----:B------:R-:W-:Y:S01]  /*39e0*/  SHF.L.U32 R0, R11, 0x1f, RZ ;  /* 0x0000001f0b007819 */ /* 0x000fe200000006ff */
[----:B------:R-:W-:Y:S01]  /*39f0*/  @!PT LDS RZ, [RZ] ;  /* 0x00000000fffff984 */ /* 0x000fe20000000800 */
[----:B------:R-:W-:Y:S01]  /*3a00*/  @!PT LDS RZ, [RZ] ;  /* 0x00000000fffff984 */ /* 0x000fe20000000800 */
[----:B------:R-:W-:Y:S01]  /*3a10*/  @!PT LDS RZ, [RZ] ;  /* 0x00000000fffff984 */ /* 0x000fe20000000800 */
[----:B------:R-:W-:Y:S01]  /*3a20*/  @!PT LDS RZ, [RZ] ;  /* 0x00000000fffff984 */ /* 0x000fe20000000800 */
[----:B------:R2:W-:Y:S06]  /*3a30*/  MEMBAR.ALL.CTA ;  /* 0x0000000000007992 */ /* 0x0005ec0000008000 */
[----:B--2---:R-:W2:Y:S02]  /*3a40*/  FENCE.VIEW.ASYNC.S ;  /* 0x00000000000073c6 */ /* 0x004ea40000000000 */
[----:B--2---:R2:W-:Y:S01]  /*3a50*/  SYNCS.ARRIVE.TRANS64.RED.A1T0 RZ, [R3+URZ], RZ ;  /* 0x000000ff03ff79a7 */ /* 0x0045e200081004ff */
[----:B------:R2:W3:Y:S01]  /*3a60*/  @P0 SYNCS.PHASECHK.TRANS64.TRYWAIT P2, [UR4], R2 ;  /* 0x00000002ff0005a7 */ /* 0x0004e20008041104 */
[----:B-1----:R-:W-:Y:S01]  /*3a70*/  LOP3.LUT P1, RZ, R6, 0x1, RZ, 0xc0, !PT ;  /* 0x0000000106ff7812 */ /* 0x002fe2000782c0ff */
[----:B------:R-:W1:Y:S02]  /*3a80*/  SYNCS.PHASECHK.TRANS64.TRYWAIT P0, [UR22+0x130], R0 ;  /* 0x00013000ff0075a7 */ /* 0x000e640008001116 */
[----:B-123--:R-:W-:Y:S10]  /*3a90*/  @!P0 BRA `(.L_x_70) ;  /* 0x0000005800d48947 */ /* 0x00eff40003800000 */
.L_x_154:
[----:B------:R-:W-:Y:S01]  /*3aa0*/  IADD3 R10, PT, PT, R10, 0x1, RZ ;  /* 0x000000010a0a7810 */ /* 0x000fe20007ffe0ff */
[----:B------:R-:W-:Y:S06]  /*3ab0*/  BRA.U !UP4, `(.L_x_71) ;  /* 0x000000010c987547 */ /* 0x000fec000b800000 */
[----:B------:R-:W-:Y:S01]  /*3ac0*/  UPLOP3.LUT UP2, UPT, UPT, UPT, UPT, 0x40, 0x4 ;  /* 0x000000000004789c */ /* 0x000fe20003f4e870 */
[----:B------:R-:W-:Y:S01]  /*3ad0*/  UMOV UR16, UR29 ;  /* 0x0000001d00107c82 */ /* 0x000fe20008000000 */
[----:B------:R-:W-:Y:S01]  /*3ae0*/  UMOV UR15, UR28 ;  /* 0x0000001c000f7c82 */ /* 0x000fe20008000000 */
[----:B------:R-:W-:-:S08]  /*3af0*/  UMOV UR6, UR14 ;  /* 0x0000000e00067c82 */ /* 0x000fd00008000000 */
.L_x_74:
[----:B------:R-:W-:Y:S02]  /*3b00*/  UIADD3 UR16, UPT, UPT, UR16, 0x1, URZ ;  /* 0x0000000110107890 */ /* 0x000fe4000fffe0ff */
[----:B--2---:R-:W-:Y:S02]  /*3b10*/  ULEA UR5, UR6, UR17, 0x3 ;  /* 0x0000001106057291 */ /* 0x004fe4000f8e18ff */
[----:B------:R-:W-:Y:S01]  /*3b20*/  UISETP.NE.AND UP3, UPT, UR16, URZ, UPT ;  /* 0x000000ff1000728c */ /* 0x000fe2000bf65270 */
[----:B---3--:R-:W-:Y:S10]  /*3b30*/  @P2 BRA `(.L_x_72) ;  /* 0x00000000000c2947 */ /* 0x008ff40003800000 */
[----:B-1----:R-:W-:Y:S04]  /*3b40*/  SHF.L.U32 R3, R8, 0x1f, RZ ;  /* 0x0000001f08037819 */ /* 0x002fe800000006ff */
[----:B------:R-:W1:Y:S02]  /*3b50*/  SYNCS.PHASECHK.TRANS64.TRYWAIT P0, [UR5], R3 ;  /* 0x00000003ff0075a7 */ /* 0x000e640008001105 */
[----:B-1----:R-:W-:Y:S05]  /*3b60*/  @!P0 BRA `(.L_x_73) ;  /* 0x0000005800b88947 */ /* 0x002fea0003800000 */
.L_x_72:
[----:B------:R-:W-:Y:S01]  /*3b70*/  UISETP.NE.AND UP0, UPT, UR15, 0x1, UPT ;  /* 0x000000010f00788c */ /* 0x000fe2000bf05270 */
[----:B------:R-:W-:Y:S01]  /*3b80*/  PLOP3.LUT P2, PT, PT, PT, PT, 0x80, 0x8 ;  /* 0x000000000008781c */ /* 0x000fe20003f4f070 */
[----:B------:R-:W-:Y:S02]  /*3b90*/  UIADD3 UR4, UPT, UPT, UR6, 0x1, URZ ;  /* 0x0000000106047890 */ /* 0x000fe4000fffe0ff */
[----:B------:R-:W-:Y:S02]  /*3ba0*/  ULEA UR12, UR6, UR21, 0x9 ;  /* 0x00000015060c7291 */ /* 0x000fe4000f8e48ff */
[----:B------:R-:W-:Y:S01]  /*3bb0*/  UISETP.NE.AND UP1, UPT, UR4, 0xc, UPT ;  /* 0x0000000c0400788c */ /* 0x000fe2000bf25270 */
[----:B------:R-:W-:Y:S01]  /*3bc0*/  PLOP3.LUT P0, PT, PT, PT, UP0, 0x80, 0x8 ;  /* 0x000000000008781c */ /* 0x000fe20003f0f008 */
[----:B------:R-:W-:Y:S02]  /*3bd0*/  UIADD3 UR10, UPT, UPT, UR12, 0x2, URZ ;  /* 0x000000020c0a7890 */ /* 0x000fe4000fffe0ff */
[----:B------:R-:W-:Y:S02]  /*3be0*/  USEL UR7, URZ, 0x1, UP1 ;  /* 0x00000001ff077887 */ /* 0x000fe40008800000 */
[----:B------:R-:W-:Y:S02]  /*3bf0*/  USEL UR14, UR4, URZ, UP1 ;  /* 0x000000ff040e7287 */ /* 0x000fe40008800000 */
[----:B------:R-:W-:Y:S02]  /*3c00*/  UIADD3 UR15, UPT, UPT, UR15, -0x1, URZ ;  /* 0xffffffff0f0f7890 */ /* 0x000fe4000fffe0ff */
[----:B------:R-:W-:Y:S01]  /*3c10*/  @UP0 ULEA UR4, UR14, UR17, 0x3 ;  /* 0x000000110e040291 */ /* 0x000fe2000f8e18ff */
[----:B------:R-:W-:Y:S01]  /*3c20*/  LOP3.LUT R8, R8, UR7, RZ, 0x3c, !PT ;  /* 0x0000000708087c12 */ /* 0x000fe2000f8e3cff */
[----:B------:R-:W-:Y:S01]  /*3c30*/  UIADD3 UR7, UPT, UPT, UR5, 0x60, URZ ;  /* 0x0000006005077890 */ /* 0x000fe2000fffe0ff */
[----:B------:R-:W-:Y:S02]  /*3c40*/  UMOV UR13, 0x80004020 ;  /* 0x80004020000d7882 */ /* 0x000fe40000000000 */
[----:B-1----:R-:W-:Y:S01]  /*3c50*/  @P0 SHF.L.U32 R0, R8, 0x1f, RZ ;  /* 0x0000001f08000819 */ /* 0x002fe200000006ff */
[----:B------:R-:W-:Y:S01]  /*3c60*/  UMOV UR5, 0x80004020 ;  /* 0x8000402000057882 */ /* 0x000fe20000000000 */
[----:B------:R-:W-:Y:S01]  /*3c70*/  UMOV UR11, 0x80004020 ;  /* 0x80004020000b7882 */ /* 0x000fe20000000000 */
[----:B------:R-:W-:Y:S01]  /*3c80*/  UMOV UR9, 0x80004020 ;  /* 0x8000402000097882 */ /* 0x000fe20000000000 */
[----:B------:R2:W3:Y:S01]  /*3c90*/  @P0 SYNCS.PHASECHK.TRANS64.TRYWAIT P2, [UR4], R0 ;  /* 0x00000000ff0005a7 */ /* 0x0004e20008041104 */
[----:B------:R-:W-:Y:S03]  /*3ca0*/  ULEA UR4, UR6, UR20, 0x9 ;  /* 0x0000001406047291 */ /* 0x000fe6000f8e48ff */
[----:B------:R-:W-:Y:S01]  /*3cb0*/  UMOV UR6, UR14 ;  /* 0x0000000e00067c82 */ /* 0x000fe20008000000 */
[----:B------:R-:W-:Y:S05]  /*3cc0*/  UIADD3 UR8, UPT, UPT, UR4, 0x2, URZ ;  /* 0x0000000204087890 */ /* 0x000fea000fffe0ff */
[----:B------:R2:W-:Y:S01]  /*3cd0*/  UTCIMMA gdesc[UR4], gdesc[UR12], tmem[UR18], tmem[UR26], idesc[UR27], UP2 ;  /* 0x00ff1a0c040075ea */ /* 0x0005e20009000112 */
[----:B------:R-:W-:Y:S03]  /*3ce0*/  UPLOP3.LUT UP2, UPT, UPT, UPT, UPT, 0x80, 0x8 ;  /* 0x000000000008789c */ /* 0x000fe60003f4f070 */
[----:B------:R2:W-:Y:S01]  /*3cf0*/  UTCIMMA gdesc[UR8], gdesc[UR10], tmem[UR18], tmem[UR24], idesc[UR25], UPT ;  /* 0x00ff180a080075ea */ /* 0x0005e2000b800112 */
[----:B------:R2:W-:Y:S01]  /*3d00*/  UTCBAR.MULTICAST [UR7], URZ, UR19 ;  /* 0x000000ff070073e9 */ /* 0x0005e20008000813 */
[----:B------:R-:W-:Y:S06]  /*3d10*/  BRA.U UP3, `(.L_x_74) ;  /* 0xfffffffd03787547 */ /* 0x000fec000b83ffff */
.L_x_71:
[----:B--2---:R-:W-:Y:S01]  /*3d20*/  UIADD3 UR4, UPT, UPT, UR23, 0x1, URZ ;  /* 0x0000000117047890 */ /* 0x004fe2000fffe0ff */
[C---:B------:R-:W-:Y:S01]  /*3d30*/  ISETP.NE.AND P0, PT, R10.reuse, 0x2, PT ;  /* 0x000000020a00780c */ /* 0x040fe20003f05270 */
[----:B------:R-:W-:Y:S02]  /*3d40*/  UIADD3 UR5, UPT, UPT, UR22, 0x110, URZ ;  /* 0x0000011016057890 */ /* 0x000fe4000fffe0ff */
[----:B------:R-:W-:Y:S01]  /*3d50*/  UISETP.NE.AND UP0, UPT, UR4, 0x4, UPT ;  /* 0x000000040400788c */ /* 0x000fe2000bf05270 */
[----:B-1----:R-:W-:Y:S02]  /*3d60*/  SEL R0, RZ, 0x1, P0 ;  /* 0x00000001ff007807 */ /* 0x002fe40000000000 */
[----:B------:R-:W-:Y:S01]  /*3d70*/  SEL R10, R10, RZ, P0 ;  /* 0x000000ff0a0a7207 */ /* 0x000fe20000000000 */
[----:B------:R-:W-:Y:S01]  /*3d80*/  USEL UR6, URZ, 0x1, UP0 ;  /* 0x00000001ff067887 */ /* 0x000fe20008000000 */
[----:B------:R-:W-:Y:S01]  /*3d90*/  LOP3.LUT R9, R9, R0, RZ, 0x3c, !PT ;  /* 0x0000000009097212 */ /* 0x000fe200078e3cff */
[----:B------:R-:W-:Y:S01]  /*3da0*/  USEL UR23, UR4, URZ, UP0 ;  /* 0x000000ff04177287 */ /* 0x000fe20008000000 */
[----:B------:R1:W-:Y:S03]  /*3db0*/  UTCBAR [UR5], URZ ;  /* 0x000000ff050073e9 */ /* 0x0003e600080000ff */
[----:B------:R-:W-:Y:S01]  /*3dc0*/  LOP3.LUT R11, R11, UR6, RZ, 0x3c, !PT ;  /* 0x000000060b0b7c12 */ /* 0x000fe2000f8e3cff */
[----:B------:R-:W-:Y:S07]  /*3dd0*/  @P1 BRA `(.L_x_75) ;  /* 0xfffffff800c81947 */ /* 0x000fee000383ffff */
[----:B------:R-:W2:Y:S01]  /*3de0*/  S2UR UR8, SR_CgaCtaId ;  /* 0x00000000000879c3 */ /* 0x000ea20000008800 */
[----:B------:R-:W-:Y:S01]  /*3df0*/  ELECT P0, URZ, PT ;  /* 0x0000000000ff782f */ /* 0x000fe20003800000 */
[----:B------:R-:W-:Y:S01]  /*3e00*/  IMAD.MOV.U32 R0, RZ, RZ, 0x1 ;  /* 0x00000001ff007424 */ /* 0x000fe200078e00ff */
[----:B------:R-:W-:Y:S01]  /*3e10*/  UIADD3 UR17, UPT, UPT, UR17, 0x130, URZ ;  /* 0x0000013011117890 */ /* 0x000fe2000fffe0ff */
[----:B------:R-:W-:Y:S01]  /*3e20*/  SHF.L.U32 R3, R11, 0x1f, RZ ;  /* 0x0000001f0b037819 */ /* 0x000fe200000006ff */
[----:B------:R-:W-:-:S03]  /*3e30*/  UMOV UR4, 0x40 ;  /* 0x0000004000047882 */ /* 0x000fc60000000000 */
[----:B------:R-:W-:Y:S01]  /*3e40*/  UVIRTCOUNT.DEALLOC.SMPOOL 0x80 ;  /* 0x000000800000784c */ /* 0x000fe20000000000 */
[----:B--2---:R-:W-:Y:S02]  /*3e50*/  ULEA UR8, UR8, UR4, 0x18 ;  /* 0x0000000408087291 */ /* 0x004fe4000f8ec0ff */
[----:B------:R-:W-:-:S07]  /*3e60*/  ULEA UR4, UR23, UR17, 0x3 ;  /* 0x0000001117047291 */ /* 0x000fce000f8e18ff */
[----:B------:R2:W-:Y:S02]  /*3e70*/  @P0 STS.U8 [UR8+0x1c], R0 ;  /* 0x00001c00ff000988 */ /* 0x0005e40008000008 */
[----:B------:R-:W4:Y:S02]  /*3e80*/  SYNCS.PHASECHK.TRANS64.TRYWAIT P0, [UR4], R3 ;  /* 0x00000003ff0075a7 */ /* 0x000f240008001104 */
[----:B--2-4-:R-:W-:Y:S05]  /*3e90*/  @!P0 BRA `(.L_x_76) ;  /* 0x0000005800048947 */ /* 0x014fea0003800000 */
.L_x_157:
[----:B------:R-:W-:-:S04]  /*3ea0*/  UIADD3 UR4, UPT, UPT, UR23, 0x1, URZ ;  /* 0x0000000117047890 */ /* 0x000fc8000fffe0ff */
[----:B------:R-:W-:-:S04]  /*3eb0*/  UISETP.NE.AND UP0, UPT, UR4, 0x4, UPT ;  /* 0x000000040400788c */ /* 0x000fc8000bf05270 */
[----:B------:R-:W-:Y:S02]  /*3ec0*/  USEL UR6, URZ, 0x1, UP0 ;  /* 0x00000001ff067887 */ /* 0x000fe40008000000 */
[----:B------:R-:W-:-:S04]  /*3ed0*/  USEL UR4, UR4, URZ, UP0 ;  /* 0x000000ff04047287 */ /* 0x000fc80008000000 */
[----:B-1----:R-:W-:Y:S01]  /*3ee0*/  ULEA UR5, UR4, UR17, 0x3 ;  /* 0x0000001104057291 */ /* 0x002fe2000f8e18ff */
[----:B------:R-:W-:-:S04]  /*3ef0*/  LOP3.LUT R2, R11, UR6, RZ, 0x3c, !PT ;  /* 0x000000060b027c12 */ /* 0x000fc8000f8e3cff */
[----:B--2---:R-:W-:-:S04]  /*3f00*/  SHF.L.U32 R3, R2, 0x1f, RZ ;  /* 0x0000001f02037819 */ /* 0x004fc800000006ff */
[----:B------:R-:W1:Y:S02]  /*3f10*/  SYNCS.PHASECHK.TRANS64.TRYWAIT P0, [UR5], R3 ;  /* 0x00000003ff0075a7 */ /* 0x000e640008001105 */
[----:B-1----:R-:W-:Y:S05]  /*3f20*/  @!P0 BRA `(.L_x_77) ;  /* 0x0000005400f88947 */ /* 0x002fea0003800000 */
.L_x_159:
        /* <DEDUP_REMOVED lines=9> */
.L_x_161:
[----:B------:R-:W-:-:S04]  /*3fc0*/  UIADD3 UR4, UPT, UPT, UR4, 0x1, URZ ;  /* 0x0000000104047890 */ /* 0x000fc8000fffe0ff */
[----:B------:R-:W-:-:S04]  /*3fd0*/  UISETP.NE.AND UP0, UPT, UR4, 0x4, UPT ;  /* 0x000000040400788c */ /* 0x000fc8000bf05270 */
[----:B------:R-:W-:Y:S02]  /*3fe0*/  USEL UR5, URZ, 0x1, UP0 ;  /* 0x00000001ff057887 */ /* 0x000fe40008000000 */
[----:B------:R-:W-:-:S04]  /*3ff0*/  USEL UR4, UR4, URZ, UP0 ;  /* 0x000000ff04047287 */ /* 0x000fc80008000000 */
[----:B------:R-:W-:Y:S01]  /*4000*/  ULEA UR4, UR4, UR17, 0x3 ;  /* 0x0000001104047291 */ /* 0x000fe2000f8e18ff */
[----:B-1----:R-:W-:-:S04]  /*4010*/  LOP3.LUT R3, R2, UR5, RZ, 0x3c, !PT ;  /* 0x0000000502037c12 */ /* 0x002fc8000f8e3cff */
[----:B------:R-:W-:-:S04]  /*4020*/  SHF.L.U32 R3, R3, 0x1f, RZ ;  /* 0x0000001f03037819 */ /* 0x000fc800000006ff */
[----:B------:R-:W1:Y:S02]  /*4030*/  SYNCS.PHASECHK.TRANS64.TRYWAIT P0, [UR4], R3 ;  /* 0x00000003ff0075a7 */ /* 0x000e640008001104 */
[----:B-1----:R-:W-:Y:S05]  /*4040*/  @!P0 BRA `(.L_x_79) ;  /* 0x0000005400e08947 */ /* 0x002fea0003800000 */
.L_x_163:
[----:B------:R-:W-:Y:S01]  /*4050*/  NOP ;  /* 0x0000000000007918 */ /* 0x000fe20000000000 */
[----:B-1----:R-:W1:Y:S01]  /*4060*/  LDS R0, [UR8+0x14] ;  /* 0x00001408ff007984 */ /* 0x002e620008000800 */
[----:B------:R-:W-:Y:S01]  /*4070*/  ULOP3.LUT UR4, UR30, 0xffff, URZ, 0xc0, !UPT ;  /* 0x0000ffff1e047892 */ /* 0x000fe2000f8ec0ff */
[----:B------:R-:W-:Y:S01]  /*4080*/  UMOV UR5, 0xffff ;  /* 0x0000ffff00057882 */ /* 0x000fe20000000000 */
[----:B------:R-:W-:Y:S02]  /*4090*/  UMOV UR6, 0x1 ;  /* 0x0000000100067882 */ /* 0x000fe40000000000 */
[----:B------:R-:W-:-:S04]  /*40a0*/  USHF.R.U32.HI UR4, URZ, 0x5, UR4 ;  /* 0x00000005ff047899 */ /* 0x000fc80008011604 */
[----:B------:R-:W-:Y:S02]  /*40b0*/  USHF.L.U32 UR5, UR5, UR4, URZ ;  /* 0x0000000405057299 */ /* 0x000fe400080006ff */
[----:B------:R-:W-:-:S04]  /*40c0*/  USHF.L.U32 UR4, UR6, UR4, URZ ;  /* 0x0000000406047299 */ /* 0x000fc800080006ff */
[----:B-1----:R-:W-:-:S04]  /*40d0*/  LOP3.LUT R0, R0, UR5, RZ, 0xc0, !PT ;  /* 0x0000000500007c12 */ /* 0x002fc8000f8ec0ff */
[----:B------:R-:W-:-:S13]  /*40e0*/  ISETP.NE.AND P0, PT, R0, UR5, PT ;  /* 0x0000000500007c0c */ /* 0x000fda000bf05270 */
[----:B------:R-:W-:Y:S05]  /*40f0*/  @P0 BRA `(.L_x_80) ;  /* 0x0000000000580947 */ /* 0x000fea0003800000 */
[----:B------:R-:W1:Y:S02]  /*4100*/  LDS R0, [UR8+0x18] ;  /* 0x00001808ff007984 */ /* 0x000e640008000800 */
[----:B-1----:R-:W-:-:S04]  /*4110*/  LOP3.LUT R0, R0, UR4, RZ, 0xc0, !PT ;  /* 0x0000000400007c12 */ /* 0x002fc8000f8ec0ff */
[----:B------:R-:W-:-:S13]  /*4120*/  ISETP.NE.AND P0, PT, R0, UR4, PT ;  /* 0x0000000400007c0c */ /* 0x000fda000bf05270 */
[----:B------:R-:W-:Y:S05]  /*4130*/  @P0 BRA `(.L_x_81) ;  /* 0x00000000003c0947 */ /* 0x000fea0003800000 */
[----:B------:R-:W1:Y:S01]  /*4140*/  S2R R2, SR_LANEID ;  /* 0x0000000000027919 */ /* 0x000e620000000000 */
[----:B------:R-:W-:Y:S01]  /*4150*/  ULOP3.LUT UR5, URZ, UR5, URZ, 0x33, !UPT ;  /* 0x00000005ff057292 */ /* 0x000fe2000f8e33ff */
[----:B------:R-:W-:Y:S01]  /*4160*/  LOP3.LUT R4, RZ, UR4, RZ, 0x33, !PT ;  /* 0x00000004ff047c12 */ /* 0x000fe2000f8e33ff */
[----:B------:R-:W-:Y:S02]  /*4170*/  VOTEU.ANY UR4, UPT, PT ;  /* 0x0000000000047886 */ /* 0x000fe400038e0100 */
[----:B------:R-:W-:Y:S01]  /*4180*/  UFLO.U32 UR4, UR4 ;  /* 0x00000004000472bd */ /* 0x000fe200080e0000 */
[----:B------:R-:W2:Y:S01]  /*4190*/  REDUX UR6, R4 ;  /* 0x00000000040673c4 */ /* 0x000ea20000000000 */
[----:B------:R-:W-:-:S06]  /*41a0*/  IMAD.U32 R0, RZ, RZ, UR5 ;  /* 0x00000005ff007e24 */ /* 0x000fcc000f8e00ff */
[----:B------:R4:W-:Y:S01]  /*41b0*/  UTCATOMSWS.AND URZ, UR5 ;  /* 0x0000000500ff79e3 */ /* 0x0009e20008000000 */
[----:B------:R-:W3:Y:S01]  /*41c0*/  REDUX UR7, R0 ;  /* 0x00000000000773c4 */ /* 0x000ee20000000000 */
[----:B-1----:R-:W-:Y:S01]  /*41d0*/  ISETP.EQ.U32.AND P0, PT, R2, UR4, PT ;  /* 0x0000000402007c0c */ /* 0x002fe2000bf02070 */
[----:B--2---:R-:W-:Y:S01]  /*41e0*/  IMAD.U32 R2, RZ, RZ, UR6 ;  /* 0x00000006ff027e24 */ /* 0x004fe2000f8e00ff */
[----:B---3--:R-:W-:-:S11]  /*41f0*/  MOV R3, UR7 ;  /* 0x0000000700037c02 */ /* 0x008fd60008000f00 */
[----:B------:R4:W-:Y:S04]  /*4200*/  @P0 ATOMS.AND RZ, [UR8+0x14], R3 ;  /* 0x00001403ffff098c */ /* 0x0009e8000a800008 */
[----:B------:R4:W-:Y:S01]  /*4210*/  @P0 ATOMS.AND RZ, [UR8+0x18], R2 ;  /* 0x00001802ffff098c */ /* 0x0009e2000a800008 */
[----:B------:R-:W-:Y:S05]  /*4220*/  BRA `(.L_x_82) ;  /* 0x0000000000147947 */ /* 0x000fea0003800000 */
.L_x_81:
[----:B------:R-:W-:Y:S02]  /*4230*/  MOV R2, 0x4250 ;  /* 0x0000425000027802 */ /* 0x000fe40000000f00 */
[----:B---3-5:R-:W-:Y:S05]  /*4240*/  CALL.REL.NOINC `($__internal_0_$__cuda_sm10x_tcgen05_guardrail_trap_col_being_dealloced_not_returned_by_alloc) ;  /* 0x00000058003c7944 */ /* 0x028fea0003c00000 */
[----:B------:R-:W-:Y:S05]  /*4250*/  BRA `(.L_x_82) ;  /* 0x0000000000087947 */ /* 0x000fea0003800000 */
.L_x_80:
[----:B------:R-:W-:Y:S02]  /*4260*/  MOV R2, 0x4280 ;  /* 0x0000428000027802 */ /* 0x000fe40000000f00 */
[----:B---3-5:R-:W-:Y:S05]  /*4270*/  CALL.REL.NOINC `($__internal_2_$__cuda_sm10x_tcgen05_guardrail_trap_unallocated_columns_being_dealloced) ;  /* 0x0000005800487944 */ /* 0x028fea0003c00000 */
.L_x_82:
[----:B------:R-:W-:Y:S01]  /*4280*/  NOP ;  /* 0x0000000000007918 */ /* 0x000fe20000000000 */
[----:B----4-:R-:W-:Y:S05]  /*4290*/  EXIT ;  /* 0x000000000000794d */ /* 0x010fea0003800000 */
.L_x_64:
[----:B------:R-:W-:-:S09]  /*42a0*/  UISETP.NE.OR UP0, UPT, UR17, 0x3, !UP3 ;  /* 0x000000031100788c */ /* 0x000fd2000df05670 */
[----:B------:R-:W-:Y:S05]  /*42b0*/  BRA.U UP0, `(.L_x_83) ;  /* 0x0000000d00807547 */ /* 0x000fea000b800000 */
[----:B------:R-:W1:Y:S01]  /*42c0*/  LDCU UR32, c[0x0][0x370] ;  /* 0x00006e00ff2077ac */ /* 0x000e620008000800 */
[----:B------:R-:W2:Y:S01]  /*42d0*/  LDC.64 R16, c[0x0][0x348] ;  /* 0x0000d200ff107b82 */ /* 0x000ea20000000a00 */
[----:B------:R-:W-:Y:S02]  /*42e0*/  HFMA2 R13, -RZ, RZ, 0, 0 ;  /* 0x00000000ff0d7431 */ /* 0x000fe400000001ff */
[----:B------:R-:W-:Y:S01]  /*42f0*/  IMAD.MOV.U32 R15, RZ, RZ, 0x1 ;  /* 0x00000001ff0f7424 */ /* 0x000fe200078e00ff */
[----:B------:R-:W1:Y:S01]  /*4300*/  LDCU.128 UR28, c[0x0][0xb10] ;  /* 0x00016200ff1c77ac */ /* 0x000e620008000c00 */
[----:B------:R-:W-:Y:S01]  /*4310*/  IMAD.MOV.U32 R14, RZ, RZ, RZ ;  /* 0x000000ffff0e7224 */ /* 0x000fe200078e00ff */
[----:B------:R-:W-:Y:S01]  /*4320*/  MOV R7, 0x2000 ;  /* 0x0000200000077802 */ /* 0x000fe20000000f00 */
[----:B------:R-:W3:Y:S01]  /*4330*/  LDCU UR27, c[0x0][0x374] ;  /* 0x00006e80ff1b77ac */ /* 0x000ee20008000800 */
[----:B------:R-:W4:Y:S01]  /*4340*/  LDC.64 R2, c[0x0][0x888] ;  /* 0x00022200ff027b82 */ /* 0x000f220000000a00 */
[----:B------:R-:W3:Y:S01]  /*4350*/  LDCU UR15, c[0x0][0xb0c] ;  /* 0x00016180ff0f77ac */ /* 0x000ee20008000800 */
[----:B------:R-:W2:Y:S06]  /*4360*/  LDCU UR38, c[0x0][0xb20] ;  /* 0x00016400ff2677ac */ /* 0x000eac0008000800 */
[----:B------:R-:W4:Y:S01]  /*4370*/  LDC.64 R4, c[0x0][0x890] ;  /* 0x00022400ff047b82 */ /* 0x000f220000000a00 */
[----:B------:R-:W2:Y:S01]  /*4380*/  LDCU UR4, c[0x0][0xb30] ;  /* 0x00016600ff0477ac */ /* 0x000ea20008000800 */
[----:B------:R-:W-:Y:S01]  /*4390*/  UMOV UR21, 0x400 ;  /* 0x0000040000157882 */ /* 0x000fe20000000000 */
[----:B-1----:R-:W-:-:S02]  /*43a0*/  UIMAD.WIDE.U32 UR6, UR32, UR28, URZ ;  /* 0x0000001c200672a5 */ /* 0x002fc4000f8e00ff */
[----:B---3--:R-:W-:Y:S02]  /*43b0*/  UIMAD.WIDE.U32 UR8, UR27, UR31, URZ ;  /* 0x0000001f1b0872a5 */ /* 0x008fe4000f8e00ff */
[----:B------:R-:W-:Y:S02]  /*43c0*/  ULEA UR21, UR45, UR21, 0x18 ;  /* 0x000000152d157291 */ /* 0x000fe4000f8ec0ff */
[----:B------:R-:W-:Y:S02]  /*43d0*/  UPLOP3.LUT UP3, UPT, UPT, UPT, UPT, 0x40, 0x4 ;  /* 0x000000000004789c */ /* 0x000fe40003f6e870 */
[----:B------:R-:W-:Y:S01]  /*43e0*/  UIADD3 UR33, UPT, UPT, UR21, 0xc8, URZ ;  /* 0x000000c815217890 */ /* 0x000fe2000fffe0ff */
[----:B------:R-:W-:Y:S01]  /*43f0*/  UMOV UR6, UR7 ;  /* 0x0000000700067c82 */ /* 0x000fe20008000000 */
[----:B------:R-:W-:Y:S01]  /*4400*/  UMOV UR34, UR9 ;  /* 0x0000000900227c82 */ /* 0x000fe20008000000 */
[----:B------:R-:W-:Y:S02]  /*4410*/  UISETP.GE.AND UP0, UPT, UR42, 0x1, UPT ;  /* 0x000000012a00788c */ /* 0x000fe4000bf06270 */
[----:B------:R-:W-:Y:S01]  /*4420*/  UISETP.NE.AND UP4, UPT, UR42, 0x1, UPT ;  /* 0x000000012a00788c */ /* 0x000fe2000bf85270 */
[----:B------:R-:W1:Y:S01]  /*4430*/  LDCU.64 UR22, c[0x0][0xb28] ;  /* 0x00016500ff1677ac */ /* 0x000e620008000a00 */
[----:B------:R-:W-:-:S02]  /*4440*/  UISETP.NE.AND UP6, UPT, UR15, 0x1, UPT ;  /* 0x000000010f00788c */ /* 0x000fc4000bfc5270 */
[----:B------:R-:W-:Y:S02]  /*4450*/  UISETP.NE.AND UP5, UPT, UR30, 0x1, UPT ;  /* 0x000000011e00788c */ /* 0x000fe4000bfa5270 */
[----:B------:R-:W-:Y:S02]  /*4460*/  UIADD3 UR17, UPT, UPT, UR21, 0xc0, URZ ;  /* 0x000000c015117890 */ /* 0x000fe4000fffe0ff */
[----:B------:R-:W-:Y:S02]  /*4470*/  UPRMT UR33, UR45, 0x654, UR33 ;  /* 0x000006542d217896 */ /* 0x000fe40008000021 */
[----:B------:R-:W-:Y:S02]  /*4480*/  USHF.R.U32.HI UR35, URZ, UR29, UR6 ;  /* 0x0000001dff237299 */ /* 0x000fe40008011606 */
[----:B--2---:R-:W-:Y:S02]  /*4490*/  USHF.R.U32.HI UR34, URZ, UR38, UR34 ;  /* 0x00000026ff227299 */ /* 0x004fe40008011622 */
[----:B------:R-:W-:-:S11]  /*44a0*/  UISETP.NE.AND UP2, UPT, UR4, 0x1, UPT ;  /* 0x000000010400788c */ /* 0x000fd6000bf45270 */
.L_x_92:
[C---:B------:R-:W-:Y:S02]  /*44b0*/  LEA R12, R14.reuse, UR21, 0x3 ;  /* 0x000000150e0c7c11 */ /* 0x040fe4000f8e18ff */
[----:B------:R-:W-:Y:S02]  /*44c0*/  SHF.L.U32 R9, R13, 0x1f, RZ ;  /* 0x0000001f0d097819 */ /* 0x000fe400000006ff */
[----:B------:R-:W-:Y:S02]  /*44d0*/  LEA R10, R14, UR21, 0x4 ;  /* 0x000000150e0a7c11 */ /* 0x000fe4000f8e20ff */
[----:B--2---:R-:W2:Y:S02]  /*44e0*/  SYNCS.PHASECHK.TRANS64.TRYWAIT P0, [R12+URZ+0xf0], R9 ;  /* 0x0000f0090c0075a7 */ /* 0x004ea400080011ff */
[----:B--2---:R-:W-:Y:S05]  /*44f0*/  @!P0 BRA `(.L_x_84) ;  /* 0x0000005000cc8947 */ /* 0x004fea0003800000 */
.L_x_164:
[----:B--2---:R-:W2:Y:S01]  /*4500*/  LDS.128 R8, [R10+0x180] ;  /* 0x000180000a087984 */ /* 0x004ea20000000c00 */
[----:B------:R-:W-:Y:S01]  /*4510*/  UISETP.GE.AND UP0, UPT, UR42, 0x1, UPT ;  /* 0x000000012a00788c */ /* 0x000fe2000bf06270 */
[----:B------:R-:W-:Y:S01]  /*4520*/  @!PT LDS RZ, [RZ] ;  /* 0x00000000fffff984 */ /* 0x000fe20000000800 */
[----:B------:R-:W-:Y:S01]  /*4530*/  @!PT LDS RZ, [RZ] ;  /* 0x00000000fffff984 */ /* 0x000fe20000000800 */
[----:B------:R-:W-:Y:S01]  /*4540*/  @!PT LDS RZ, [RZ] ;  /* 0x00000000fffff984 */ /* 0x000fe20000000800 */
[----:B------:R-:W-:Y:S01]  /*4550*/  @!PT LDS RZ, [RZ] ;  /* 0x00000000fffff984 */ /* 0x000fe20000000800 */
[----:B------:R3:W-:Y:S06]  /*4560*/  MEMBAR.ALL.CTA ;  /* 0x0000000000007992 */ /* 0x0007ec0000008000 */
[----:B---3--:R-:W3:Y:S01]  /*4570*/  FENCE.VIEW.ASYNC.S ;  /* 0x00000000000073c6 */ /* 0x008ee20000000000 */
[----:B--2---:R-:W-:Y:S11]  /*4580*/  LOP3.LUT P0, RZ, R10, 0x1, RZ, 0xc0, !PT ;  /* 0x000000010aff7812 */ /* 0x004ff6000780c0ff */
[----:B------:R-:W-:Y:S02]  /*4590*/  @!UPT UIADD3 URZ, UPT, UPT, URZ, URZ, URZ ;  /* 0x000000fffffff290 */ /* 0x000fe4000fffe0ff */
[----:B---3--:R-:W-:Y:S01]  /*45a0*/  VOTEU.ANY UP1, P0 ;  /* 0x0000000000ff7886 */ /* 0x008fe20000020100 */
[----:B------:R-:W-:Y:S11]  /*45b0*/  PLOP3.LUT P0, PT, PT, PT, UP1, 0x80, 0x8 ;  /* 0x000000000008781c */ /* 0x000ff60003f0f018 */
[----:B------:R-:W-:Y:S02]  /*45c0*/  @!UPT UIADD3 URZ, UPT, UPT, URZ, URZ, URZ ;  /* 0x000000fffffff290 */ /* 0x000fe4000fffe0ff */
[----:B------:R-:W-:Y:S02]  /*45d0*/  @P0 SHF.R.U32.HI R0, RZ, 0x10, R9 ;  /* 0x00000010ff000819 */ /* 0x000fe40000011609 */
[----:B------:R-:W-:Y:S02]  /*45e0*/  @P0 MOV R6, R8 ;  /* 0x0000000800060202 */ /* 0x000fe40000000f00 */
[----:B------:R-:W-:Y:S01]  /*45f0*/  @P0 R2UR UR4, R0 ;  /* 0x00000000000402ca */ /* 0x000fe200000e0000 */
[----:B------:R-:W-:Y:S01]  /*4600*/  VIADD R0, R12, 0x100 ;  /* 0x000001000c007836 */ /* 0x000fe20000000000 */
[----:B------:R-:W-:Y:S02]  /*4610*/  @P0 LOP3.LUT R8, R9, 0xffff, RZ, 0xc0, !PT ;  /* 0x0000ffff09080812 */ /* 0x000fe400078ec0ff */
[----:B------:R-:W-:Y:S02]  /*4620*/  @P0 R2UR UR6, R6 ;  /* 0x00000000060602ca */ /* 0x000fe400000e0000 */
[----:B------:R-:W-:Y:S02]  /*4630*/  PRMT R0, RZ, 0x654, R0 ;  /* 0x00000654ff007816 */ /* 0x000fe40000000000 */
[----:B------:R-:W-:Y:S02]  /*4640*/  @P0 R2UR UR5, R8 ;  /* 0x00000000080502ca */ /* 0x000fe400000e0000 */
[----:B------:R2:W-:Y:S03]  /*4650*/  SYNCS.ARRIVE.TRANS64.RED.A1T0 RZ, [R0+URZ], RZ ;  /* 0x000000ff00ff79a7 */ /* 0x0005e600081004ff */
[----:B------:R-:W-:Y:S04]  /*4660*/  @UP1 UMOV UR26, UR4 ;  /* 0x00000004001a1c82 */ /* 0x000fe80008000000 */
[----:B------:R-:W-:Y:S04]  /*4670*/  @UP1 UMOV UR14, UR6 ;  /* 0x00000006000e1c82 */ /* 0x000fe80008000000 */
[----:B------:R-:W-:Y:S01]  /*4680*/  @UP1 UMOV UR13, UR5 ;  /* 0x00000005000d1c82 */ /* 0x000fe20008000000 */
[----:B------:R-:W-:Y:S05]  /*4690*/  BRA.U !UP0, `(.L_x_85) ;  /* 0x0000000108a47547 */ /* 0x000fea000b800000 */
[----:B------:R-:W-:Y:S02]  /*46a0*/  UIMAD.WIDE.U32 UR8, UR13, UR31, URZ ;  /* 0x0000001f0d0872a5 */ /* 0x000fe4000f8e00ff */
[----:B------:R-:W-:Y:S02]  /*46b0*/  UIMAD.WIDE.U32 UR10, UR14, UR28, URZ ;  /* 0x0000001c0e0a72a5 */ /* 0x000fe4000f8e00ff */
[----:B------:R-:W-:Y:S02]  /*46c0*/  USEL UR4, UR27, UR34, !UP5 ;  /* 0x000000221b047287 */ /* 0x000fe4000e800000 */
[----:B------:R-:W-:Y:S02]  /*46d0*/  USEL UR7, UR32, UR35, !UP6 ;  /* 0x0000002320077287 */ /* 0x000fe4000f000000 */
[----:B-1----:R-:W-:Y:S02]  /*46e0*/  UIMAD.WIDE.U32 UR18, UR4, UR22, URZ ;  /* 0x00000016041272a5 */ /* 0x002fe4000f8e00ff */
[----:B------:R-:W-:Y:S01]  /*46f0*/  UIMAD.WIDE.U32 UR24, UR7, UR22, URZ ;  /* 0x00000016071872a5 */ /* 0x000fe2000f8e00ff */
[----:B------:R-:W-:Y:S02]  /*4700*/  UMOV UR5, UR9 ;  /* 0x0000000900057c82 */ /* 0x000fe40008000000 */
[----:B------:R-:W-:Y:S03]  /*4710*/  USHF.R.U32.HI UR6, URZ, UR38, UR5 ;  /* 0x00000026ff067299 */ /* 0x000fe60008011605 */
[----:B------:R-:W-:Y:S01]  /*4720*/  UMOV UR5, UR11 ;  /* 0x0000000b00057c82 */ /* 0x000fe20008000000 */
[----:B------:R-:W-:Y:S02]  /*4730*/  USEL UR6, UR13, UR6, !UP5 ;  /* 0x000000060d067287 */ /* 0x000fe4000e800000 */
[----:B------:R-:W-:Y:S02]  /*4740*/  USHF.R.U32.HI UR8, URZ, UR29, UR5 ;  /* 0x0000001dff087299 */ /* 0x000fe40008011605 */
[----:B------:R-:W-:Y:S01]  /*4750*/  UIMAD.WIDE.U32 UR10, UR6, UR22, URZ ;  /* 0x00000016060a72a5 */ /* 0x000fe2000f8e00ff */
[----:B------:R-:W-:Y:S02]  /*4760*/  UMOV UR5, UR19 ;  /* 0x0000001300057c82 */ /* 0x000fe40008000000 */
[----:B------:R-:W-:Y:S03]  /*4770*/  @UP4 USHF.R.U32.HI UR4, URZ, UR23, UR5 ;  /* 0x00000017ff044299 */ /* 0x000fe60008011605 */
[----:B------:R-:W-:Y:S01]  /*4780*/  UMOV UR5, UR25 ;  /* 0x0000001900057c82 */ /* 0x000fe20008000000 */
[----:B------:R-:W-:Y:S02]  /*4790*/  UIMAD UR4, UR42, UR4, URZ ;  /* 0x000000042a0472a4 */ /* 0x000fe4000f8e02ff */
[----:B------:R-:W-:Y:S02]  /*47a0*/  @UP4 USHF.R.U32.HI UR7, URZ, UR23, UR5 ;  /* 0x00000017ff074299 */ /* 0x000fe40008011605 */
[----:B------:R-:W-:Y:S02]  /*47b0*/  USEL UR5, UR14, UR8, !UP6 ;  /* 0x000000080e057287 */ /* 0x000fe4000f000000 */
[----:B------:R-:W-:Y:S02]  /*47c0*/  UIMAD UR8, UR42, UR7, URZ ;  /* 0x000000072a0872a4 */ /* 0x000fe4000f8e02ff */
[----:B------:R-:W-:Y:S03]  /*47d0*/  UISETP.GE.AND UP0, UPT, UR6, UR4, UPT ;  /* 0x000000040600728c */ /* 0x000fe6000bf06270 */
[----:B------:R-:W-:Y:S01]  /*47e0*/  UMOV UR4, UR11 ;  /* 0x0000000b00047c82 */ /* 0x000fe20008000000 */
[----:B------:R-:W-:Y:S02]  /*47f0*/  UISETP.GE.OR UP0, UPT, UR5, UR8, UP0 ;  /* 0x000000080500728c */ /* 0x000fe40008706670 */
[----:B------:R-:W-:Y:S02]  /*4800*/  USHF.R.U32.HI UR4, URZ, UR23, UR4 ;  /* 0x00000017ff047299 */ /* 0x000fe40008011604 */
[----:B------:R-:W-:Y:S02]  /*4810*/  UIMAD.WIDE.U32 UR8, UR5, UR22, URZ ;  /* 0x00000016050872a5 */ /* 0x000fe4000f8e00ff */
[----:B------:R-:W-:Y:S04]  /*4820*/  USEL UR10, UR6, UR4, !UP4 ;  /* 0x00000004060a7287 */ /* 0x000fe8000e000000 */
[----:B------:R-:W-:Y:S01]  /*4830*/  UIADD3 UR11, UPT, UPT, -UR10, URZ, URZ ;  /* 0x000000ff0a0b7290 */ /* 0x000fe2000fffe1ff */
[----:B------:R-:W-:Y:S02]  /*4840*/  @!UP0 UMOV UR4, UR9 ;  /* 0x0000000900048c82 */ /* 0x000fe40008000000 */
[----:B------:R-:W-:Y:S02]  /*4850*/  @!UP0 USHF.R.U32.HI UR4, URZ, UR23, UR4 ;  /* 0x00000017ff048299 */ /* 0x000fe40008011604 */
[----:B------:R-:W-:Y:S02]  /*4860*/  UIMAD UR8, UR42, UR11, UR6 ;  /* 0x0000000b2a0872a4 */ /* 0x000fe4000f8e0206 */
[----:B------:R-:W-:Y:S04]  /*4870*/  @!UP0 USEL UR4, UR5, UR4, !UP4 ;  /* 0x0000000405048287 */ /* 0x000fe8000e000000 */
[----:B------:R-:W-:Y:S02]  /*4880*/  @!UP0 UIMAD UR8, UR7, UR8, UR4 ;  /* 0x00000008070882a4 */ /* 0x000fe4000f8e0204 */
[----:B------:R-:W-:Y:S02]  /*4890*/  @!UP0 UIADD3 UR9, UPT, UPT, UR10, -UR4, URZ ;  /* 0x800000040a098290 */ /* 0x000fe4000fffe0ff */
[----:B------:R-:W-:Y:S02]  /*48a0*/  UIADD3 UR4, UPT, UPT, -UR5, URZ, URZ ;  /* 0x000000ff05047290 */ /* 0x000fe4000fffe1ff */
[----:B------:R-:W-:Y:S02]  /*48b0*/  UIADD3 UR7, UPT, UPT, -UR6, URZ, URZ ;  /* 0x000000ff06077290 */ /* 0x000fe4000fffe1ff */
[----:B------:R-:W-:Y:S02]  /*48c0*/  @!UP0 UIMAD UR6, UR9, UR42, UR5 ;  /* 0x0000002a090682a4 */ /* 0x000fe4000f8e0205 */
[----:B------:R-:W-:Y:S02]  /*48d0*/  UIMAD UR14, UR15, UR4, UR14 ;  /* 0x000000040f0e72a4 */ /* 0x000fe4000f8e020e */
[----:B------:R-:W-:Y:S01]  /*48e0*/  UIMAD UR13, UR30, UR7, UR13 ;  /* 0x000000071e0d72a4 */ /* 0x000fe2000f8e020d */
[----:B------:R-:W-:Y:S02]  /*48f0*/  @!UP0 UMOV UR5, UR8 ;  /* 0x0000000800058c82 */ /* 0x000fe40008000000 */
[----:B------:R-:W-:Y:S02]  /*4900*/  UIMAD UR14, UR5, UR15, UR14 ;  /* 0x0000000f050e72a4 */ /* 0x000fe4000f8e020e */
[----:B------:R-:W-:Y:S11]  /*4910*/  UIMAD UR13, UR6, UR30, UR13 ;  /* 0x0000001e060d72a4 */ /* 0x000ff6000f8e020d */
[----:B------:R-:W-:Y:S01]  /*4920*/  @!UPT UIADD3 URZ, UPT, UPT, URZ, URZ, URZ ;  /* 0x000000fffffff290 */ /* 0x000fe2000fffe0ff */
.L_x_85:
[----:B------:R-:W3:Y:S01]  /*4930*/  @!UP2 LDCU.128 UR8, c[0x0][0xb10] ;  /* 0x00016200ff08a7ac */ /* 0x000ee20008000c00 */
[C---:B----4-:R-:W-:Y:S02]  /*4940*/  ISETP.NE.U32.AND P1, PT, R4.reuse, RZ, PT ;  /* 0x000000ff0400720c */ /* 0x050fe40003f25070 */
[----:B------:R-:W-:Y:S02]  /*4950*/  ISETP.NE.U32.AND P0, PT, R4, RZ, PT ;  /* 0x000000ff0400720c */ /* 0x000fe40003f05070 */
[C---:B------:R-:W-:Y:S02]  /*4960*/  ISETP.NE.AND.EX P1, PT, R5.reuse, RZ, PT, P1 ;  /* 0x000000ff0500720c */ /* 0x040fe40003f25310 */
[----:B------:R-:W-:Y:S01]  /*4970*/  ISETP.NE.AND.EX P0, PT, R5, RZ, PT, P0 ;  /* 0x000000ff0500720c */ /* 0x000fe20003f05300 */
[----:B------:R-:W4:Y:S01]  /*4980*/  @!UP2 LDCU UR5, c[0x0][0xb0c] ;  /* 0x00016180ff05a7ac */ /* 0x000f220008000800 */
[----:B------:R-:W-:Y:S01]  /*4990*/  SHF.L.U32 R9, R15, 0x1f, RZ ;  /* 0x0000001f0f097819 */ /* 0x000fe200000006ff */
[----:B------:R-:W-:Y:S02]  /*49a0*/  USHF.L.U32 UR19, UR16, 0x7, URZ ;  /* 0x0000000710137899 */ /* 0x000fe400080006ff */
[----:B------:R-:W-:Y:S02]  /*49b0*/  USHF.L.U32 UR18, UR20, 0x7, URZ ;  /* 0x0000000714127899 */ /* 0x000fe400080006ff */
[----:B---3--:R-:W-:Y:S07]  /*49c0*/  UIMAD.WIDE.U32 UR6, UR14, UR8, URZ ;  /* 0x000000080e0672a5 */ /* 0x008fee000f8e00ff */
[----:B------:R-:W-:Y:S01]  /*49d0*/  @!UP2 UMOV UR4, UR7 ;  /* 0x000000070004ac82 */ /* 0x000fe20008000000 */
[----:B----4-:R-:W-:Y:S02]  /*49e0*/  @!UP2 UISETP.NE.AND UP0, UPT, UR5, 0x1, UPT ;  /* 0x000000010500a88c */ /* 0x010fe4000bf05270 */
[----:B------:R-:W-:Y:S02]  /*49f0*/  @!UP2 USHF.R.U32.HI UR4, URZ, UR9, UR4 ;  /* 0x00000009ff04a299 */ /* 0x000fe40008011604 */
[----:B------:R-:W-:Y:S02]  /*4a00*/  UIMAD.WIDE.U32 UR6, UR13, UR11, URZ ;  /* 0x0000000b0d0672a5 */ /* 0x000fe4000f8e00ff */
[----:B------:R-:W-:Y:S02]  /*4a10*/  @!UP2 USEL UR8, UR14, UR4, !UP0 ;  /* 0x000000040e08a287 */ /* 0x000fe4000c000000 */
[----:B------:R-:W-:Y:S03]  /*4a20*/  @!UP2 UISETP.NE.AND UP0, UPT, UR10, 0x1, UPT ;  /* 0x000000010a00a88c */ /* 0x000fe6000bf05270 */
[----:B------:R-:W-:Y:S02]  /*4a30*/  @!UP2 UMOV UR6, UR7 ;  /* 0x000000070006ac82 */ /* 0x000fe40008000000 */
[----:B------:R-:W3:Y:S02]  /*4a40*/  @!UP2 LDCU UR4, c[0x0][0xb20] ;  /* 0x00016400ff04a7ac */ /* 0x000ee40008000800 */
[----:B---3--:R-:W-:Y:S04]  /*4a50*/  @!UP2 USHF.R.U32.HI UR6, URZ, UR4, UR6 ;  /* 0x00000004ff06a299 */ /* 0x008fe80008011606 */
[----:B------:R-:W-:Y:S04]  /*4a60*/  @!UP2 USEL UR6, UR13, UR6, !UP0 ;  /* 0x000000060d06a287 */ /* 0x000fe8000c000000 */
[----:B------:R-:W-:Y:S02]  /*4a70*/  @!UP2 UIADD3 UR4, UPT, UPT, -UR8, UR6, URZ ;  /* 0x000000060804a290 */ /* 0x000fe4000fffe1ff */
[----:B------:R-:W-:Y:S02]  /*4a80*/  @!UP2 UIADD3 UR6, UPT, UPT, UR8, -UR6, URZ ;  /* 0x800000060806a290 */ /* 0x000fe4000fffe0ff */
[----:B------:R-:W-:Y:S02]  /*4a90*/  @!UP2 UIMAD UR14, UR4, UR5, UR14 ;  /* 0x00000005040ea2a4 */ /* 0x000fe4000f8e020e */
[----:B------:R-:W-:Y:S01]  /*4aa0*/  @!UP2 UIMAD UR13, UR6, UR10, UR13 ;  /* 0x0000000a060da2a4 */ /* 0x000fe2000f8e020d */
[----:B------:R-:W-:Y:S11]  /*4ab0*/  BRA.U UP3, `(.L_x_86) ;  /* 0x0000000103107547 */ /* 0x000ff6000b800000 */
[----:B--2---:R-:W-:Y:S04]  /*4ac0*/  MOV R0, UR37 ;  /* 0x0000002500007c02 */ /* 0x004fe80008000f00 */
[----:B------:R-:W-:Y:S04]  /*4ad0*/  SHF.L.U32 R11, R0, 0x1f, RZ ;  /* 0x0000001f000b7819 */ /* 0x000fe800000006ff */
[----:B------:R-:W2:Y:S02]  /*4ae0*/  SYNCS.PHASECHK.TRANS64.TRYWAIT P2, [UR21+0xe8], R11 ;  /* 0x0000e80bff0075a7 */ /* 0x000ea40008041115 */
[----:B--2---:R-:W-:Y:S05]  /*4af0*/  @!P2 BRA `(.L_x_87) ;  /* 0x0000004c0060a947 */ /* 0x004fea0003800000 */
.L_x_86:
[----:B------:R-:W-:Y:S05]  /*4b00*/  @!P1 BRA `(.L_x_88) ;  /* 0x0000000000309947 */ /* 0x000fea0003800000 */
[----:B------:R-:W-:Y:S01]  /*4b10*/  ISETP.NE.U32.AND P1, PT, R2, RZ, PT ;  /* 0x000000ff0200720c */ /* 0x000fe20003f25070 */
[----:B------:R-:W3:Y:S01]  /*4b20*/  LDCU.64 UR4, c[0x0][0x358] ;  /* 0x00006b00ff0477ac */ /* 0x000ee20008000a00 */
[----:B------:R-:W-:Y:S02]  /*4b30*/  IMAD.MOV.U32 R145, RZ, RZ, 0x1 ;  /* 0x00000001ff917424 */ /* 0x000fe400078e00ff */
[----:B------:R-:W-:Y:S11]  /*4b40*/  ISETP.NE.AND.EX P1, PT, R3, RZ, PT, P1 ;  /* 0x000000ff0300720c */ /* 0x000ff60003f25310 */
[----:B------:R-:W-:Y:S02]  /*4b50*/  @!UPT UIADD3 URZ, UPT, UPT, URZ, URZ, URZ ;  /* 0x000000fffffff290 */ /* 0x000fe4000fffe0ff */
[----:B--2---:R-:W2:Y:S01]  /*4b60*/  @P1 LDC.64 R10, c[0x0][0x888] ;  /* 0x00022200ff0a1b82 */ /* 0x004ea20000000a00 */
[----:B------:R-:W-:Y:S04]  /*4b70*/  @P1 IMAD R0, R4, UR36, RZ ;  /* 0x0000002404001c24 */ /* 0x000fe8000f8e02ff */
[----:B--2---:R-:W-:Y:S04]  /*4b80*/  @P1 IMAD.WIDE R10, R0, 0x4, R10 ;  /* 0x00000004000a1825 */ /* 0x004fe800078e020a */
[----:B------:R-:W-:Y:S01]  /*4b90*/  HFMA2 R0, -RZ, RZ, 0, 5.9604644775390625e-08 ;  /* 0x00000001ff007431 */ /* 0x000fe200000001ff */
[----:B---3-5:R3:W5:Y:S04]  /*4ba0*/  @P1 LDG.E R72, desc[UR4][R10.64] ;  /* 0x000000040a481981 */ /* 0x028768000c1e1900 */
[----:B------:R-:W-:Y:S01]  /*4bb0*/  @!P1 PRMT R145, R0, 0x7610, R145 ;  /* 0x0000761000919816 */ /* 0x000fe20000000091 */
[----:B---3--:R-:W4:Y:S06]  /*4bc0*/  @!P1 LDC R72, c[0x0][0x880] ;  /* 0x00022000ff489b82 */ /* 0x008f2c0000000800 */
.L_x_88:
[----:B----45:R-:W-:Y:S01]  /*4bd0*/  @!P0 ISETP.EQ.AND P1, PT, R72, RZ, PT ;  /* 0x000000ff4800820c */ /* 0x030fe20003f22270 */
[----:B------:R-:W-:Y:S01]  /*4be0*/  @!UPT UIADD3 URZ, UPT, UPT, URZ, URZ, URZ ;  /* 0x000000fffffff290 */ /* 0x000fe2000fffe0ff */
[----:B------:R-:W-:Y:S11]  /*4bf0*/  @!P0 BRA `(.L_x_89) ;  /* 0x0000000000188947 */ /* 0x000ff60003800000 */
[----:B------:R-:W-:Y:S02]  /*4c00*/  LOP3.LUT P0, RZ, R145, 0xff, RZ, 0xc0, !PT ;  /* 0x000000ff91ff7812 */ /* 0x000fe4000780c0ff */
[----:B------:R-:W-:Y:S04]  /*4c10*/  ISETP.NE.U32.AND P1, PT, R2, RZ, PT ;  /* 0x000000ff0200720c */ /* 0x000fe80003f25070 */
[----:B------:R-:W-:Y:S04]  /*4c20*/  ISETP.NE.AND.EX P1, PT, R3, RZ, PT, P1 ;  /* 0x000000ff0300720c */ /* 0x000fe80003f25310 */
[----:B------:R-:W-:Y:S03]  /*4c30*/  PLOP3.LUT P1, PT, P1, PT, PT, 0x8, 0x80 ;  /* 0x000000000080781c */ /* 0x000fe60000f2e170 */
[----:B------:R-:W-:Y:S11]  /*4c40*/  @P0 ISETP.EQ.AND P1, PT, R72, RZ, PT ;  /* 0x000000ff4800020c */ /* 0x000ff60003f22270 */
[----:B------:R-:W-:Y:S02]  /*4c50*/  @!UPT UIADD3 URZ, UPT, UPT, URZ, URZ, URZ ;  /* 0x000000fffffff290 */ /* 0x000fe4000fffe0ff */
.L_x_89:
[----:B------:R-:W3:Y:S01]  /*4c60*/  SYNCS.PHASECHK.TRANS64.TRYWAIT P2, [UR21+0xd0], R9 ;  /* 0x0000d009ff0075a7 */ /* 0x000ee20008041115 */
[----:B------:R-:W-:Y:S04]  /*4c70*/  ELECT P0, URZ, PT ;  /* 0x0000000000ff782f */ /* 0x000fe80003800000 */
[----:B------:R-:W-:Y:S11]  /*4c80*/  PLOP3.LUT P1, PT, P1, P0, PT, 0xf2, 0x2f ;  /* 0x00000000002f781c */ /* 0x000ff60000f21e72 */
[----:B------:R-:W-:Y:S02]  /*4c90*/  @!UPT UIADD3 URZ, UPT, UPT, URZ, URZ, URZ ;  /* 0x000000fffffff290 */ /* 0x000fe4000fffe0ff */
[----:B------:R-:W-:Y:S05]  /*4ca0*/  @!P1 IADD3 R8, P0, PT, R16, 0x580, RZ ;  /* 0x0000058010089810 */ /* 0x000fea0007f1e0ff */
[----:B------:R-:W-:Y:S01]  /*4cb0*/  @!P1 IMAD.X R6, RZ, RZ, R17, P0 ;  /* 0x000000ffff069224 */ /* 0x000fe200000e0611 */
[----:B---3--:R-:W-:Y:S07]  /*4cc0*/  @!P2 BRA `(.L_x_90) ;  /* 0x0000004c0004a947 */ /* 0x008fee0003800000 */
.L_x_167:
[----:B------:R-:W-:Y:S01]  /*4cd0*/  @!P1 R2UR UR5, R8 ;  /* 0x00000000080592ca */ /* 0x000fe200000e0000 */
[----:B------:R-:W-:Y:S01]  /*4ce0*/  VOTEU.ALL UP0, P1 ;  /* 0x0000000000ff7886 */ /* 0x000fe20000800000 */
[----:B------:R-:W-:Y:S01]  /*4cf0*/  @!P1 R2UR UR4, R6 ;  /* 0x00000000060492ca */ /* 0x000fe200000e0000 */
[----:B--2---:R-:W-:Y:S01]  /*4d00*/  @!P1 IMAD.MOV.U32 R0, RZ, RZ, 0x2000 ;  /* 0x00002000ff009424 */ /* 0x004fe200078e00ff */
[----:B------:R-:W-:Y:S01]  /*4d10*/  UMOV UR8, 0x0 ;  /* 0x0000000000087882 */ /* 0x000fe20000000000 */
[----:B------:R-:W-:Y:S01]  /*4d20*/  UMOV UR9, 0x10000000 ;  /* 0x1000000000097882 */ /* 0x000fe20000000000 */
[----:B------:R-:W-:Y:S01]  /*4d30*/  @!UP0 UIADD3 UR16, UPT, UPT, UR21, 0x200, URZ ;  /* 0x0000020015108890 */ /* 0x000fe2000fffe0ff */
[----:B------:R-:W-:Y:S01]  /*4d40*/  VIADD R14, R14, 0x1 ;  /* 0x000000010e0e7836 */ /* 0x000fe20000000000 */
[----:B------:R-:W-:Y:S01]  /*4d50*/  VOTEU.ALL UP0, P1 ;  /* 0x0000000000ff7886 */ /* 0x000fe20000800000 */
[----:B------:R-:W-:Y:S01]  /*4d60*/  UMOV UR20, UR36 ;  /* 0x0000002400147c82 */ /* 0x000fe20008000000 */
[----:B------:R-:W-:Y:S03]  /*4d70*/  UPRMT UR6, UR45, 0x654, UR17 ;  /* 0x000006542d067896 */ /* 0x000fe60008000011 */
[----:B------:R-:W-:Y:S02]  /*4d80*/  IMAD.U32 R10, RZ, RZ, UR5 ;  /* 0x00000005ff0a7e24 */ /* 0x000fe4000f8e00ff */
[----:B------:R-:W-:Y:S03]  /*4d90*/  IMAD.U32 R11, RZ, RZ, UR4 ;  /* 0x00000004ff0b7e24 */ /* 0x000fe6000f8e00ff */
[----:B------:R-:W-:Y:S02]  /*4da0*/  @!P1 R2UR UR4, R10 ;  /* 0x000000000a0492ca */ /* 0x000fe400000e0000 */
[----:B------:R-:W-:Y:S11]  /*4db0*/  @!P1 R2UR UR5, R11 ;  /* 0x000000000b0592ca */ /* 0x000ff600000e0000 */
[----:B------:R-:W-:Y:S02]  /*4dc0*/  @!UPT UIADD3 URZ, UPT, UPT, URZ, URZ, URZ ;  /* 0x000000fffffff290 */ /* 0x000fe4000fffe0ff */
[----:B------:R2:W-:Y:S01]  /*4dd0*/  @!UP0 UTMALDG.3D [UR16], [UR4], desc[UR8] ;  /* 0x00000810040085b4 */ /* 0x0005e20008011000 */
[----:B------:R2:W-:Y:S01]  /*4de0*/  @!P1 SYNCS.ARRIVE.TRANS64.RED.A0TR RZ, [UR21+0xc0], R0 ;  /* 0x0000c000ffff99a7 */ /* 0x0005e20008300415 */
[----:B------:R-:W-:Y:S01]  /*4df0*/  SYNCS.ARRIVE.TRANS64.RED.A1T0 RZ, [UR6], RZ ;  /* 0x000000ffffff79a7 */ /* 0x000fe20008100406 */
[----:B------:R-:W3:Y:S02]  /*4e00*/  SYNCS.PHASECHK.TRANS64.TRYWAIT P0, [UR21+0xd8], R9 ;  /* 0x0000d809ff0075a7 */ /* 0x000ee40008001115 */
[----:B--23--:R-:W-:Y:S05]  /*4e10*/  @!P0 BRA `(.L_x_91) ;  /* 0x0000004800c88947 */ /* 0x00cfea0003800000 */
.L_x_169:
[----:B------:R-:W-:Y:S01]  /*4e20*/  @!P1 IADD3 R6, P0, PT, R16, 0x580, RZ ;  /* 0x0000058010069810 */ /* 0x000fe20007f1e0ff */
[----:B------:R-:W-:Y:S01]  /*4e30*/  VOTEU.ALL UP0, P1 ;  /* 0x0000000000ff7886 */ /* 0x000fe20000800000 */
[----:B------:R-:W-:Y:S01]  /*4e40*/  UMOV UR6, 0x0 ;  /* 0x0000000000067882 */ /* 0x000fe20000000000 */
[----:B------:R-:W-:Y:S01]  /*4e50*/  UMOV UR7, 0x10000000 ;  /* 0x1000000000077882 */ /* 0x000fe20000000000 */
[----:B------:R-:W-:Y:S01]  /*4e60*/  @!P1 R2UR UR5, R6 ;  /* 0x00000000060592ca */ /* 0x000fe200000e0000 */
[----:B--2---:R-:W-:Y:S01]  /*4e70*/  @!P1 IMAD.X R0, RZ, RZ, R17, P0 ;  /* 0x000000ffff009224 */ /* 0x004fe200000e0611 */
[----:B------:R-:W-:Y:S01]  /*4e80*/  @!UP0 UIADD3 UR10, UPT, UPT, UR18, 0x40, URZ ;  /* 0x00000040120a8890 */ /* 0x000fe2000fffe0ff */
[----:B------:R-:W-:Y:S01]  /*4e90*/  R2UR UR16, R147 ;  /* 0x00000000931072ca */ /* 0x000fe200000e0000 */
[----:B------:R-:W-:Y:S01]  /*4ea0*/  @!UP0 UIADD3 UR8, UPT, UPT, UR21, 0x2200, URZ ;  /* 0x0000220015088890 */ /* 0x000fe2000fffe0ff */
[----:B------:R-:W-:Y:S01]  /*4eb0*/  ISETP.NE.AND P0, PT, R14, 0x2, PT ;  /* 0x000000020e00780c */ /* 0x000fe20003f05270 */
[----:B------:R-:W-:Y:S01]  /*4ec0*/  @!UP0 UIADD3 UR9, UPT, UPT, UR21, 0xc8, URZ ;  /* 0x000000c815098890 */ /* 0x000fe2000fffe0ff */
[----:B------:R-:W-:Y:S01]  /*4ed0*/  @!P1 R2UR UR4, R0 ;  /* 0x00000000000492ca */ /* 0x000fe200000e0000 */
[----:B------:R-:W-:Y:S01]  /*4ee0*/  VOTEU.ALL UP0, P1 ;  /* 0x0000000000ff7886 */ /* 0x000fe20000800000 */
[----:B------:R-:W-:Y:S01]  /*4ef0*/  UMOV UR11, UR19 ;  /* 0x00000013000b7c82 */ /* 0x000fe20008000000 */
[----:B------:R-:W-:Y:S01]  /*4f00*/  UMOV UR12, UR36 ;  /* 0x00000024000c7c82 */ /* 0x000fe20008000000 */
[----:B------:R-:W-:Y:S01]  /*4f10*/  SEL R0, RZ, 0x1, P0 ;  /* 0x00000001ff007807 */ /* 0x000fe20000000000 */
[----:B------:R-:W-:Y:S01]  /*4f20*/  UIADD3 UR20, UPT, UPT, UR13, UR63, URZ ;  /* 0x0000003f0d147290 */ /* 0x000fe2000fffe0ff */
[----:B------:R-:W-:Y:S01]  /*4f30*/  IMAD.U32 R8, RZ, RZ, UR5 ;  /* 0x00000005ff087e24 */ /* 0x000fe2000f8e00ff */
[----:B------:R-:W-:Y:S01]  /*4f40*/  LOP3.LUT R15, R15, 0x1, RZ, 0x3c, !PT ;  /* 0x000000010f0f7812 */ /* 0x000fe200078e3cff */
[----:B------:R-:W-:Y:S01]  /*4f50*/  UPLOP3.LUT UP3, UPT, UPT, UPT, UPT, 0x80, 0x8 ;  /* 0x000000000008789c */ /* 0x000fe20003f6f070 */
[----:B------:R-:W-:Y:S01]  /*4f60*/  LOP3.LUT R13, R13, R0, RZ, 0x3c, !PT ;  /* 0x000000000d0d7212 */ /* 0x000fe200078e3cff */
[----:B------:R-:W-:Y:S01]  /*4f70*/  UIADD3 UR16, UPT, UPT, UR14, UR16, URZ ;  /* 0x000000100e107290 */ /* 0x000fe2000fffe0ff */
[----:B------:R-:W-:Y:S01]  /*4f80*/  SEL R14, R14, RZ, P0 ;  /* 0x000000ff0e0e7207 */ /* 0x000fe20000000000 */
[----:B------:R-:W-:Y:S01]  /*4f90*/  UMOV UR36, UR26 ;  /* 0x0000001a00247c82 */ /* 0x000fe20008000000 */
[----:B------:R-:W-:Y:S01]  /*4fa0*/  IMAD.U32 R9, RZ, RZ, UR4 ;  /* 0x00000004ff097e24 */ /* 0x000fe2000f8e00ff */
[----:B------:R-:W-:Y:S04]  /*4fb0*/  @!P1 R2UR UR4, R8 ;  /* 0x00000000080492ca */ /* 0x000fe800000e0000 */
[----:B------:R-:W-:Y:S11]  /*4fc0*/  @!P1 R2UR UR5, R9 ;  /* 0x00000000090592ca */ /* 0x000ff600000e0000 */
[----:B------:R-:W-:Y:S02]  /*4fd0*/  @!UPT UIADD3 URZ, UPT, UPT, URZ, URZ, URZ ;  /* 0x000000fffffff290 */ /* 0x000fe4000fffe0ff */
[----:B------:R2:W-:Y:S01]  /*4fe0*/  @!UP0 UTMALDG.3D [UR8], [UR4], desc[UR6] ;  /* 0x00000608040085b4 */ /* 0x0005e20008011000 */
[----:B------:R2:W-:Y:S01]  /*4ff0*/  @!P1 SYNCS.ARRIVE.TRANS64.RED.A0TR RZ, [UR21+0xc8], R7 ;  /* 0x0000c807ffff99a7 */ /* 0x0005e20008300415 */
[----:B------:R-:W-:Y:S01]  /*5000*/  SYNCS.ARRIVE.TRANS64.RED.A1T0 RZ, [UR33], RZ ;  /* 0x000000ffffff79a7 */ /* 0x000fe20008100421 */
[----:B------:R-:W-:Y:S05]  /*5010*/  BRA.U UP1, `(.L_x_92) ;  /* 0xfffffff501247547 */ /* 0x000fea000b83ffff */
[----:B------:R-:W-:-:S04]  /*5020*/  SHF.L.U32 R3, R15, 0x1f, RZ ;  /* 0x0000001f0f037819 */ /* 0x000fc800000006ff */
[----:B------:R-:W3:Y:S02]  /*5030*/  SYNCS.PHASECHK.TRANS64.TRYWAIT P0, [UR21+0xd0], R3 ;  /* 0x0000d003ff0075a7 */ /* 0x000ee40008001115 */
[----:B---3--:R-:W-:Y:S05]  /*5040*/  @!P0 BRA `(.L_x_93) ;  /* 0x0000004800548947 */ /* 0x008fea0003800000 */
.L_x_171:
[----:B---3--:R-:W-:-:S07]  /*5050*/  MOV R0, UR21 ;  /* 0x0000001500007c02 */ /* 0x008fce0008000f00 */
.L_x_94:
[----:B---3--:R-:W-:-:S04]  /*5060*/  SHF.L.U32 R3, R15, 0x1f, RZ ;  /* 0x0000001f0f037819 */ /* 0x008fc800000006ff */
[----:B------:R3:W4:Y:S03]  /*5070*/  SYNCS.PHASECHK.TRANS64.TRYWAIT P0, [R0+URZ+0xd8], R3 ;  /* 0x0000d803000075a7 */ /* 0x00072600080011ff */
[----:B----4-:R-:W-:Y:S05]  /*5080*/  @!P0 NANOSLEEP.SYNCS 0x989680 ;  /* 0x009896800000895d */ /* 0x010fea0003900000 */
[----:B------:R-:W4:Y:S02]  /*5090*/  @!P0 SYNCS.PHASECHK.TRANS64 P0, [R0+URZ+0xd8], R3 ;  /* 0x0000d803000085a7 */ /* 0x000f2400080010ff */
[----:B-12-4-:R-:W-:Y:S05]  /*50a0*/  @P0 EXIT ;  /* 0x000000000000094d */ /* 0x016fea0003800000 */
[----:B------:R-:W-:Y:S05]  /*50b0*/  BRA `(.L_x_94) ;  /* 0xfffffffc00e87947 */ /* 0x000fea000383ffff */
.L_x_83:
[----:B------:R-:W-:-:S06]  /*50c0*/  UISETP.GE.AND UP0, UPT, UR17, 0x4, UPT ;  /* 0x000000041100788c */ /* 0x000fcc000bf06270 */
[----:B------:R-:W-:-:S13]  /*50d0*/  PLOP3.LUT P0, PT, PT, PT, UP0, 0x80, 0x8 ;  /* 0x000000000008781c */ /* 0x000fda0003f0f008 */
[----:B------:R-:W-:Y:S05]  /*50e0*/  @!P0 EXIT ;  /* 0x000000000000894d */ /* 0x000fea0003800000 */
[----:B------:R-:W-:Y:S01]  /*50f0*/  BAR.SYNC.DEFER_BLOCKING 0x6, 0xa0 ;  /* 0x0182800000007b1d */ /* 0x000fe20000010000 */
[C---:B------:R-:W-:Y:S01]  /*5100*/  IMAD.SHL.U32 R3, R158.reuse, 0x40, RZ ;  /* 0x000000409e037824 */ /* 0x040fe200078e00ff */
[C---:B------:R-:W-:Y:S01]  /*5110*/  R2P PR, R158.reuse, 0x6 ;  /* 0x000000069e007804 */ /* 0x040fe20000000000 */
[C---:B------:R-:W-:Y:S01]  /*5120*/  IMAD.SHL.U32 R144, R158.reuse, 0x8, RZ ;  /* 0x000000089e907824 */ /* 0x040fe200078e00ff */
[----:B------:R-:W-:Y:S01]  /*5130*/  CS2R R152, SRZ ;  /* 0x0000000000987805 */ /* 0x000fe2000001ff00 */
[----:B------:R-:W-:Y:S01]  /*5140*/  IMAD.MOV.U32 R155, RZ, RZ, 0x20 ;  /* 0x00000020ff9b7424 */ /* 0x000fe200078e00ff */
[----:B------:R-:W-:Y:S02]  /*5150*/  UMOV UR44, 0x400 ;  /* 0x00000400002c7882 */ /* 0x000fe40000000000 */
[----:B------:R-:W1:Y:S01]  /*5160*/  LDC.64 R138, c[0x0][0x8b0] ;  /* 0x00022c00ff8a7b82 */ /* 0x000e620000000a00 */
[----:B------:R-:W-:Y:S01]  /*5170*/  ULEA UR44, UR45, UR44, 0x18 ;  /* 0x0000002c2d2c7291 */ /* 0x000fe2000f8ec0ff */
[----:B------:R-:W-:Y:S01]  /*5180*/  LOP3.LUT R7, R3, 0x180, RZ, 0xc0, !PT ;  /* 0x0000018003077812 */ /* 0x000fe200078ec0ff */
[----:B------:R-:W-:Y:S01]  /*5190*/  IMAD.U32 R69, R158, 0x10000, RZ ;  /* 0x000100009e457824 */ /* 0x000fe200078e00ff */
[----:B------:R-:W-:Y:S01]  /*51a0*/  SEL R155, R155, 0xffffffe0, !P2 ;  /* 0xffffffe09b9b7807 */ /* 0x000fe20005000000 */
[----:B------:R-:W-:Y:S01]  /*51b0*/  IMAD.MOV.U32 R156, RZ, RZ, 0x10 ;  /* 0x00000010ff9c7424 */ /* 0x000fe200078e00ff */
[----:B------:R-:W-:Y:S01]  /*51c0*/  LOP3.LUT R144, R7, 0x30, R144, 0xf8, !PT ;  /* 0x0000003007907812 */ /* 0x000fe200078ef890 */
[----:B------:R-:W-:Y:S01]  /*51d0*/  UIADD3 UR4, UPT, UPT, UR44, 0x4200, URZ ;  /* 0x000042002c047890 */ /* 0x000fe2000fffe0ff */
[----:B------:R-:W2:Y:S01]  /*51e0*/  LDC.64 R136, c[0x0][0x8a8] ;  /* 0x00022a00ff887b82 */ /* 0x000ea20000000a00 */
[----:B------:R-:W-:Y:S01]  /*51f0*/  LOP3.LUT R69, R69, 0x600000, RZ, 0xc0, !PT ;  /* 0x0060000045457812 */ /* 0x000fe200078ec0ff */
[----:B------:R-:W-:Y:S01]  /*5200*/  IMAD.MOV.U32 R68, RZ, RZ, RZ ;  /* 0x000000ffff447224 */ /* 0x000fe200078e00ff */
[----:B------:R-:W-:Y:S01]  /*5210*/  LOP3.LUT R144, R144, 0x1e40, R3, 0xf8, !PT ;  /* 0x00001e4090907812 */ /* 0x000fe200078ef803 */
[----:B------:R-:W-:Y:S01]  /*5220*/  IMAD.MOV.U32 R149, RZ, RZ, RZ ;  /* 0x000000ffff957224 */ /* 0x000fe200078e00ff */
[----:B------:R-:W-:-:S02]  /*5230*/  SEL R156, R156, 0xfffffff0, !P1 ;  /* 0xfffffff09c9c7807 */ /* 0x000fc40004800000 */
[----:B------:R-:W-:Y:S02]  /*5240*/  CS2R R150, SRZ ;  /* 0x0000000000967805 */ /* 0x000fe4000001ff00 */
[----:B------:R-:W-:Y:S01]  /*5250*/  SHF.R.S32.HI R3, RZ, 0x4, R155 ;  /* 0x00000004ff037819 */ /* 0x000fe2000001149b */
[----:B------:R-:W-:Y:S01]  /*5260*/  IMAD.U32 R157, RZ, RZ, UR4 ;  /* 0x00000004ff9d7e24 */ /* 0x000fe2000f8e00ff */
[----:B------:R-:W3:Y:S01]  /*5270*/  LDS R0, [UR44+0x1a0] ;  /* 0x0001a02cff007984 */ /* 0x000ee20008000800 */
[----:B------:R-:W-:Y:S01]  /*5280*/  LOP3.LUT R158, R158, 0x60, RZ, 0xc0, !PT ;  /* 0x000000609e9e7812 */ /* 0x000fe200078ec0ff */
[----:B------:R-:W4:Y:S01]  /*5290*/  LDCU UR58, c[0x0][0x370] ;  /* 0x00006e00ff3a77ac */ /* 0x000f220008000800 */
[----:B------:R-:W-:Y:S01]  /*52a0*/  LEA.HI.SX32 R154, R156, R3, 0x1c ;  /* 0x000000039c9a7211 */ /* 0x000fe200078fe2ff */
[----:B------:R-:W1:Y:S01]  /*52b0*/  LDCU UR43, c[0x0][0xb0c] ;  /* 0x00016180ff2b77ac */ /* 0x000e620008000800 */
[----:B------:R-:W1:Y:S01]  /*52c0*/  LDCU UR39, c[0x0][0xb30] ;  /* 0x00016600ff2777ac */ /* 0x000e620008000800 */
[----:B------:R-:W1:Y:S01]  /*52d0*/  LDCU.64 UR56, c[0x0][0x888] ;  /* 0x00011100ff3877ac */ /* 0x000e620008000a00 */
[----:B------:R-:W1:Y:S01]  /*52e0*/  LDCU.64 UR40, c[0x0][0xb28] ;  /* 0x00016500ff2877ac */ /* 0x000e620008000a00 */
[----:B------:R-:W1:Y:S01]  /*52f0*/  LDCU.64 UR60, c[0x0][0x890] ;  /* 0x00011200ff3c77ac */ /* 0x000e620008000a00 */
[----:B------:R-:W1:Y:S01]  /*5300*/  LDCU.128 UR52, c[0x0][0xb10] ;  /* 0x00016200ff3477ac */ /* 0x000e620008000c00 */
[----:B------:R-:W1:Y:S01]  /*5310*/  LDCU UR47, c[0x0][0x374] ;  /* 0x00006e80ff2f77ac */ /* 0x000e620008000800 */
[----:B------:R-:W-:Y:S01]  /*5320*/  UIADD3 UR62, UPT, UPT, UR44, 0x200, URZ ;  /* 0x000002002c3e7890 */ /* 0x000fe2000fffe0ff */
[----:B-1234-:R-:W-:-:S11]  /*5330*/  IMAD.IADD R69, R0, 0x1, R69 ;  /* 0x0000000100457824 */ /* 0x01efd600078e0245 */
.L_x_120:
[C---:B------:R-:W-:Y:S02]  /*5340*/  LEA R3, R149.reuse, UR44, 0x3 ;  /* 0x0000002c95037c11 */ /* 0x040fe4000f8e18ff */
[----:B------:R-:W-:Y:S02]  /*5350*/  SHF.L.U32 R0, R152, 0x1f, RZ ;  /* 0x0000001f98007819 */ /* 0x000fe400000006ff */
[----:B------:R-:W-:Y:S02]  /*5360*/  LEA R5, R149, UR44, 0x4 ;  /* 0x0000002c95057c11 */ /* 0x000fe4000f8e20ff */
[----:B-1----:R-:W1:Y:S02]  /*5370*/  SYNCS.PHASECHK.TRANS64.TRYWAIT P0, [R3+URZ+0xf0], R0 ;  /* 0x0000f000030075a7 */ /* 0x002e6400080011ff */
[----:B-1----:R-:W-:Y:S05]  /*5380*/  @!P0 BRA `(.L_x_95) ;  /* 0x00000044009c8947 */ /* 0x002fea0003800000 */
.L_x_172:
        /* <DEDUP_REMOVED lines=11> */
[----:B------:R-:W-:Y:S01]  /*5440*/  PLOP3.LUT P0, PT, PT, PT, UP1, 0x80, 0x8 ;  /* 0x000000000008781c */ /* 0x000fe20003f0f018 */
[----:B------:R-:W-:Y:S11]  /*5450*/  UP2UR UR46, UPR, URZ, 0x2 ;  /* 0x00000002ff2e7883 */ /* 0x000ff60008000000 */
[----:B------:R-:W-:Y:S01]  /*5460*/  @!UPT UIADD3 URZ, UPT, UPT, URZ, URZ, URZ ;  /* 0x000000fffffff290 */ /* 0x000fe2000fffe0ff */
[----:B-1----:R-:W-:Y:S02]  /*5470*/  @P0 SHF.R.U32.HI R0, RZ, 0x10, R5 ;  /* 0x00000010ff000819 */ /* 0x002fe40000011605 */
        /* <DEDUP_REMOVED lines=12> */
[----:B------:R-:W2:Y:S01]  /*5540*/  LDCU UR12, c[0x0][0xb20] ;  /* 0x00016400ff0c77ac */ /* 0x000ea20008000800 */
[----:B------:R-:W-:Y:S02]  /*5550*/  UIMAD.WIDE.U32 UR4, UR47, UR55, URZ ;  /* 0x000000372f0472a5 */ /* 0x000fe4000f8e00ff */
[----:B------:R-:W-:Y:S02]  /*5560*/  UIMAD.WIDE.U32 UR6, UR58, UR52, URZ ;  /* 0x000000343a0672a5 */ /* 0x000fe4000f8e00ff */
[----:B------:R-:W-:Y:S02]  /*5570*/  UISETP.NE.AND UP0, UPT, UR54, 0x1, UPT ;  /* 0x000000013600788c */ /* 0x000fe4000bf05270 */
[----:B------:R-:W-:Y:S02]  /*5580*/  UIMAD.WIDE.U32 UR8, UR37, UR55, URZ ;  /* 0x00000037250872a5 */ /* 0x000fe4000f8e00ff */
[----:B------:R-:W-:Y:S02]  /*5590*/  UIMAD.WIDE.U32 UR10, UR38, UR52, URZ ;  /* 0x00000034260a72a5 */ /* 0x000fe4000f8e00ff */
[----:B------:R-:W-:Y:S02]  /*55a0*/  UISETP.NE.AND UP1, UPT, UR43, 0x1, UPT ;  /* 0x000000012b00788c */ /* 0x000fe4000bf25270 */
[----:B------:R-:W-:Y:S01]  /*55b0*/  UISETP.NE.AND UP2, UPT, UR42, 0x1, UPT ;  /* 0x000000012a00788c */ /* 0x000fe2000bf45270 */
[----:B------:R-:W-:Y:S02]  /*55c0*/  UMOV UR4, UR5 ;  /* 0x0000000500047c82 */ /* 0x000fe40008000000 */
[----:B--2---:R-:W-:Y:S03]  /*55d0*/  USHF.R.U32.HI UR5, URZ, UR12, UR4 ;  /* 0x0000000cff057299 */ /* 0x004fe60008011604 */
[----:B------:R-:W-:Y:S02]  /*55e0*/  UMOV UR4, UR7 ;  /* 0x0000000700047c82 */ /* 0x000fe40008000000 */
[----:B------:R-:W-:Y:S02]  /*55f0*/  USHF.R.U32.HI UR7, URZ, UR53, UR4 ;  /* 0x00000035ff077299 */ /* 0x000fe40008011604 */
[----:B------:R-:W-:Y:S02]  /*5600*/  USEL UR4, UR47, UR5, !UP0 ;  /* 0x000000052f047287 */ /* 0x000fe4000c000000 */
[----:B------:R-:W-:Y:S01]  /*5610*/  USEL UR7, UR58, UR7, !UP1 ;  /* 0x000000073a077287 */ /* 0x000fe2000c800000 */
[----:B------:R-:W-:Y:S01]  /*5620*/  UMOV UR5, UR9 ;  /* 0x0000000900057c82 */ /* 0x000fe20008000000 */
[----:B------:R-:W-:Y:S02]  /*5630*/  UIMAD.WIDE.U32 UR8, UR4, UR40, URZ ;  /* 0x00000028040872a5 */ /* 0x000fe4000f8e00ff */
[----:B------:R-:W-:Y:S03]  /*5640*/  USHF.R.U32.HI UR6, URZ, UR12, UR5 ;  /* 0x0000000cff067299 */ /* 0x000fe60008011605 */
[----:B------:R-:W-:Y:S01]  /*5650*/  UMOV UR5, UR11 ;  /* 0x0000000b00057c82 */ /* 0x000fe20008000000 */
[----:B------:R-:W-:Y:S02]  /*5660*/  UIMAD.WIDE.U32 UR10, UR7, UR40, URZ ;  /* 0x00000028070a72a5 */ /* 0x000fe4000f8e00ff */
[----:B------:R-:W-:Y:S02]  /*5670*/  USHF.R.U32.HI UR12, URZ, UR53, UR5 ;  /* 0x00000035ff0c7299 */ /* 0x000fe40008011605 */
[----:B------:R-:W-:Y:S01]  /*5680*/  USEL UR6, UR37, UR6, !UP0 ;  /* 0x0000000625067287 */ /* 0x000fe2000c000000 */
[----:B------:R-:W-:Y:S02]  /*5690*/  UMOV UR5, UR9 ;  /* 0x0000000900057c82 */ /* 0x000fe40008000000 */
[----:B------:R-:W-:Y:S01]  /*56a0*/  UMOV UR10, UR11 ;  /* 0x0000000b000a7c82 */ /* 0x000fe20008000000 */
[----:B------:R-:W-:Y:S02]  /*56b0*/  @UP2 USHF.R.U32.HI UR4, URZ, UR41, UR5 ;  /* 0x00000029ff042299 */ /* 0x000fe40008011605 */
[----:B------:R-:W-:Y:S02]  /*56c0*/  @UP2 USHF.R.U32.HI UR7, URZ, UR41, UR10 ;  /* 0x00000029ff072299 */ /* 0x000fe4000801160a */
[----:B------:R-:W-:Y:S02]  /*56d0*/  UIMAD UR4, UR42, UR4, URZ ;  /* 0x000000042a0472a4 */ /* 0x000fe4000f8e02ff */
[----:B------:R-:W-:Y:S02]  /*56e0*/  UIMAD.WIDE.U32 UR10, UR6, UR40, URZ ;  /* 0x00000028060a72a5 */ /* 0x000fe4000f8e00ff */
[----:B------:R-:W-:Y:S02]  /*56f0*/  USEL UR5, UR38, UR12, !UP1 ;  /* 0x0000000c26057287 */ /* 0x000fe4000c800000 */
[----:B------:R-:W-:Y:S02]  /*5700*/  UIMAD UR8, UR42, UR7, URZ ;  /* 0x000000072a0872a4 */ /* 0x000fe4000f8e02ff */
[----:B------:R-:W-:Y:S03]  /*5710*/  UISETP.GE.AND UP0, UPT, UR6, UR4, UPT ;  /* 0x000000040600728c */ /* 0x000fe6000bf06270 */
[----:B------:R-:W-:Y:S01]  /*5720*/  UMOV UR4, UR11 ;  /* 0x0000000b00047c82 */ /* 0x000fe20008000000 */
[----:B------:R-:W-:Y:S02]  /*5730*/  UISETP.GE.OR UP0, UPT, UR5, UR8, UP0 ;  /* 0x000000080500728c */ /* 0x000fe40008706670 */
[----:B------:R-:W-:Y:S02]  /*5740*/  USHF.R.U32.HI UR4, URZ, UR41, UR4 ;  /* 0x00000029ff047299 */ /* 0x000fe40008011604 */
[----:B------:R-:W-:Y:S02]  /*5750*/  UIMAD.WIDE.U32 UR8, UR5, UR40, URZ ;  /* 0x00000028050872a5 */ /* 0x000fe4000f8e00ff */
[----:B------:R-:W-:Y:S02]  /*5760*/  USEL UR11, UR6, UR4, !UP2 ;  /* 0x00000004060b7287 */ /* 0x000fe4000d000000 */
[----:B------:R-:W-:Y:S02]  /*5770*/  UIADD3 UR8, UPT, UPT, -UR5, URZ, URZ ;  /* 0x000000ff05087290 */ /* 0x000fe4000fffe1ff */
[----:B------:R-:W-:Y:S01]  /*5780*/  UIADD3 UR10, UPT, UPT, -UR11, URZ, URZ ;  /* 0x000000ff0b0a7290 */ /* 0x000fe2000fffe1ff */
[----:B------:R-:W-:Y:S01]  /*5790*/  @!UP0 UMOV UR4, UR9 ;  /* 0x0000000900048c82 */ /* 0x000fe20008000000 */
[----:B------:R-:W-:Y:S02]  /*57a0*/  UIADD3 UR9, UPT, UPT, -UR6, URZ, URZ ;  /* 0x000000ff06097290 */ /* 0x000fe4000fffe1ff */
[----:B------:R-:W-:Y:S02]  /*57b0*/  @!UP0 USHF.R.U32.HI UR4, URZ, UR41, UR4 ;  /* 0x00000029ff048299 */ /* 0x000fe40008011604 */
[----:B------:R-:W-:Y:S02]  /*57c0*/  UIMAD UR10, UR42, UR10, UR6 ;  /* 0x0000000a2a0a72a4 */ /* 0x000fe4000f8e0206 */
[----:B------:R-:W-:Y:S04]  /*57d0*/  @!UP0 USEL UR4, UR5, UR4, !UP2 ;  /* 0x0000000405048287 */ /* 0x000fe8000d000000 */
[----:B------:R-:W-:Y:S02]  /*57e0*/  @!UP0 UIMAD UR10, UR7, UR10, UR4 ;  /* 0x0000000a070a82a4 */ /* 0x000fe4000f8e0204 */
[----:B------:R-:W-:Y:S02]  /*57f0*/  @!UP0 UIADD3 UR11, UPT, UPT, UR11, -UR4, URZ ;  /* 0x800000040b0b8290 */ /* 0x000fe4000fffe0ff */
[----:B------:R-:W-:Y:S02]  /*5800*/  UIMAD UR7, UR43, UR8, UR38 ;  /* 0x000000082b0772a4 */ /* 0x000fe4000f8e0226 */
[----:B------:R-:W-:Y:S02]  /*5810*/  @!UP0 UIMAD UR6, UR11, UR42, UR5 ;  /* 0x0000002a0b0682a4 */ /* 0x000fe4000f8e0205 */
[----:B------:R-:W-:Y:S01]  /*5820*/  UIMAD UR4, UR54, UR9, UR37 ;  /* 0x00000009360472a4 */ /* 0x000fe2000f8e0225 */
[----:B------:R-:W-:Y:S02]  /*5830*/  @!UP0 UMOV UR5, UR10 ;  /* 0x0000000a00058c82 */ /* 0x000fe40008000000 */
[----:B------:R-:W-:Y:S02]  /*5840*/  UIMAD UR38, UR5, UR43, UR7 ;  /* 0x0000002b052672a4 */ /* 0x000fe4000f8e0207 */
[----:B------:R-:W-:Y:S11]  /*5850*/  UIMAD UR37, UR6, UR54, UR4 ;  /* 0x00000036062572a4 */ /* 0x000ff6000f8e0204 */
[----:B------:R-:W-:Y:S01]  /*5860*/  @!UPT UIADD3 URZ, UPT, UPT, URZ, URZ, URZ ;  /* 0x000000fffffff290 */ /* 0x000fe2000fffe0ff */
.L_x_96:
[----:B------:R-:W-:Y:S01]  /*5870*/  UISETP.NE.AND UP0, UPT, UR39, 0x1, UPT ;  /* 0x000000012700788c */ /* 0x000fe2000bf05270 */
[----:B------:R-:W-:Y:S01]  /*5880*/  IADD3 R149, PT, PT, R149, 0x1, RZ ;  /* 0x0000000195957810 */ /* 0x000fe20007ffe0ff */
[----:B------:R-:W-:Y:S02]  /*5890*/  USHF.L.U32 UR50, UR16, 0x7, URZ ;  /* 0x0000000710327899 */ /* 0x000fe400080006ff */
[----:B------:R-:W-:Y:S07]  /*58a0*/  USHF.L.U32 UR49, UR20, 0x7, URZ ;  /* 0x0000000714317899 */ /* 0x000fee00080006ff */
[----:B------:R-:W2:Y:S01]  /*58b0*/  @!UP0 LDCU.128 UR12, c[0x0][0xb10] ;  /* 0x00016200ff0c87ac */ /* 0x000ea20008000c00 */
[----:B------:R-:W3:Y:S01]  /*58c0*/  @!UP0 LDCU UR5, c[0x0][0xb0c] ;  /* 0x00016180ff0587ac */ /* 0x000ee20008000800 */
[----:B------:R-:W4:Y:S01]  /*58d0*/  @!UP0 LDCU UR10, c[0x0][0xb20] ;  /* 0x00016400ff0a87ac */ /* 0x000f220008000800 */
[----:B--2---:R-:W-:Y:S02]  /*58e0*/  UIMAD.WIDE.U32 UR8, UR38, UR12, URZ ;  /* 0x0000000c260872a5 */ /* 0x004fe4000f8e00ff */
[----:B------:R-:W-:Y:S02]  /*58f0*/  UIMAD.WIDE.U32 UR6, UR37, UR15, URZ ;  /* 0x0000000f250672a5 */ /* 0x000fe4000f8e00ff */
[----:B------:R-:W-:Y:S03]  /*5900*/  @!UP0 UISETP.NE.AND UP1, UPT, UR14, 0x1, UPT ;  /* 0x000000010e00888c */ /* 0x000fe6000bf25270 */
[----:B------:R-:W-:Y:S01]  /*5910*/  @!UP0 UMOV UR4, UR9 ;  /* 0x0000000900048c82 */ /* 0x000fe20008000000 */
[----:B---3--:R-:W-:Y:S02]  /*5920*/  @!UP0 UISETP.NE.AND UP2, UPT, UR5, 0x1, UPT ;  /* 0x000000010500888c */ /* 0x008fe4000bf45270 */
[----:B------:R-:W-:Y:S01]  /*5930*/  @!UP0 USHF.R.U32.HI UR4, URZ, UR13, UR4 ;  /* 0x0000000dff048299 */ /* 0x000fe20008011604 */
[----:B------:R-:W-:Y:S02]  /*5940*/  @!UP0 UMOV UR6, UR7 ;  /* 0x0000000700068c82 */ /* 0x000fe40008000000 */
[----:B----4-:R-:W-:Y:S02]  /*5950*/  @!UP0 USHF.R.U32.HI UR6, URZ, UR10, UR6 ;  /* 0x0000000aff068299 */ /* 0x010fe40008011606 */
[----:B------:R-:W-:Y:S02]  /*5960*/  @!UP0 USEL UR7, UR38, UR4, !UP2 ;  /* 0x0000000426078287 */ /* 0x000fe4000d000000 */
[----:B------:R-:W-:Y:S04]  /*5970*/  @!UP0 USEL UR6, UR37, UR6, !UP1 ;  /* 0x0000000625068287 */ /* 0x000fe8000c800000 */
[----:B------:R-:W-:Y:S02]  /*5980*/  @!UP0 UIADD3 UR4, UPT, UPT, -UR7, UR6, URZ ;  /* 0x0000000607048290 */ /* 0x000fe4000fffe1ff */
[----:B------:R-:W-:Y:S02]  /*5990*/  @!UP0 UIADD3 UR6, UPT, UPT, UR7, -UR6, URZ ;  /* 0x8000000607068290 */ /* 0x000fe4000fffe0ff */
[----:B------:R-:W-:Y:S02]  /*59a0*/  @!UP0 UIMAD UR38, UR4, UR5, UR38 ;  /* 0x00000005042682a4 */ /* 0x000fe4000f8e0226 */
[----:B------:R-:W-:Y:S02]  /*59b0*/  @!UP0 UIMAD UR37, UR6, UR14, UR37 ;  /* 0x0000000e062582a4 */ /* 0x000fe4000f8e0225 */
[----:B------:R-:W-:Y:S09]  /*59c0*/  ULOP3.LUT UP0, URZ, UR62, 0x1b0, URZ, 0xc0, !UPT ;  /* 0x000001b03eff7892 */ /* 0x000ff2000f80c0ff */
[----:B------:R-:W-:Y:S05]  /*59d0*/  BRA.U !UP0, `(.L_x_97) ;  /* 0x0000000108407547 */ /* 0x000fea000b800000 */
[----:B------:R-:W2:Y:S01]  /*59e0*/  LDCU.64 UR8, c[0x4][0x80] ;  /* 0x01001000ff0877ac */ /* 0x000ea20008000a00 */
[----:B------:R-:W-:Y:S01]  /*59f0*/  MOV R3, 0x0 ;  /* 0x0000000000037802 */ /* 0x000fe20000000f00 */
[----:B------:R-:W-:Y:S02]  /*5a00*/  HFMA2 R12, -RZ, RZ, 0, 5.9604644775390625e-08 ;  /* 0x00000001ff0c7431 */ /* 0x000fe400000001ff */
[----:B------:R-:W-:Y:S02]  /*5a10*/  IMAD.MOV.U32 R8, RZ, RZ, 0x70 ;  /* 0x00000070ff087424 */ /* 0x000fe400078e00ff */
[----:B------:R-:W-:Y:S01]  /*5a20*/  IMAD.MOV.U32 R13, RZ, RZ, RZ ;  /* 0x000000ffff0d7224 */ /* 0x000fe200078e00ff */
[----:B------:R-:W3:Y:S01]  /*5a30*/  LDCU.64 UR6, c[0x4][0x88] ;  /* 0x01001100ff0677ac */ /* 0x000ee20008000a00 */
[----:B------:R-:W4:Y:S01]  /*5a40*/  LDC.64 R2, c[0x4][R3] ;  /* 0x0100000003027b82 */ /* 0x000f220000000a00 */
[----:B------:R-:W1:Y:S01]  /*5a50*/  LDCU.64 UR4, c[0x4][0x8] ;  /* 0x01000100ff0477ac */ /* 0x000e620008000a00 */
[----:B--2---:R-:W-:Y:S01]  /*5a60*/  MOV R5, UR9 ;  /* 0x0000000900057c02 */ /* 0x004fe20008000f00 */
[----:B------:R-:W-:Y:S01]  /*5a70*/  IMAD.U32 R4, RZ, RZ, UR8 ;  /* 0x00000008ff047e24 */ /* 0x000fe2000f8e00ff */
[----:B---3--:R-:W-:Y:S01]  /*5a80*/  MOV R7, UR7 ;  /* 0x0000000700077c02 */ /* 0x008fe20008000f00 */
[----:B------:R-:W-:Y:S01]  /*5a90*/  IMAD.U32 R6, RZ, RZ, UR6 ;  /* 0x00000006ff067e24 */ /* 0x000fe2000f8e00ff */
[----:B-1----:R-:W-:Y:S01]  /*5aa0*/  MOV R11, UR5 ;  /* 0x00000005000b7c02 */ /* 0x002fe20008000f00 */
[----:B------:R-:W-:Y:S02]  /*5ab0*/  IMAD.U32 R10, RZ, RZ, UR4 ;  /* 0x00000004ff0a7e24 */ /* 0x000fe4000f8e00ff */
[----:B------:R-:W-:Y:S07]  /*5ac0*/  LEPC R20, `(.L_x_97) ;  /* 0x000000001014794e */ /* 0x000fee0000000000 */
[----:B----45:R-:W-:Y:S05]  /*5ad0*/  CALL.ABS.NOINC R2 ;  /* 0x0000000002007343 */ /* 0x030fea0003c00000 */
.L_x_97:
[----:B------:R-:W-:Y:S01]  /*5ae0*/  LOP3.LUT P0, RZ, R157, 0x1b0, RZ, 0xc0, !PT ;  /* 0x000001b09dff7812 */ /* 0x000fe2000780c0ff */
[----:B------:R-:W-:Y:S11]  /*5af0*/  BSSY.RECONVERGENT B6, `(.L_x_98) ;  /* 0x0000013000067945 */ /* 0x000ff60003800200 */
[----:B------:R-:W-:Y:S01]  /*5b00*/  @!UPT UIADD3 URZ, UPT, UPT, URZ, URZ, URZ ;  /* 0x000000fffffff290 */ /* 0x000fe2000fffe0ff */
[----:B------:R-:W-:Y:S05]  /*5b10*/  @!P0 BRA `(.L_x_99) ;  /* 0x0000000000408947 */ /* 0x000fea0003800000 */
        /* <DEDUP_REMOVED lines=16> */
.L_x_99:
[----:B------:R-:W-:Y:S05]  /*5c20*/  BSYNC.RECONVERGENT B6 ;  /* 0x0000000000067941 */ /* 0x000fea0003800200 */
.L_x_98:
[----:B------:R-:W-:Y:S01]  /*5c30*/  R2UR UR4, R148 ;  /* 0x00000000940472ca */ /* 0x000fe200000e0000 */
[----:B------:R-:W-:Y:S01]  /*5c40*/  UISETP.NE.U32.AND UP0, UPT, UR60, URZ, UPT ;  /* 0x000000ff3c00728c */ /* 0x000fe2000bf05070 */
[----:B------:R-:W-:Y:S02]  /*5c50*/  ISETP.NE.U32.AND P4, PT, R138, RZ, PT ;  /* 0x000000ff8a00720c */ /* 0x000fe40003f85070 */
[----:B------:R-:W-:Y:S01]  /*5c60*/  ISETP.NE.U32.AND P2, PT, RZ, UR56, PT ;  /* 0x00000038ff007c0c */ /* 0x000fe2000bf45070 */
[----:B------:R-:W-:Y:S01]  /*5c70*/  UISETP.NE.AND.EX UP1, UPT, UR61, URZ, UPT, UP0 ;  /* 0x000000ff3d00728c */ /* 0x000fe2000bf25300 */
[----:B------:R-:W-:Y:S01]  /*5c80*/  ISETP.NE.AND.EX P4, PT, R139, RZ, PT, P4 ;  /* 0x000000ff8b00720c */ /* 0x000fe20003f85340 */
[----:B------:R-:W-:Y:S01]  /*5c90*/  UPLOP3.LUT UP0, UPT, UPT, UPT, UPT, 0x40, 0x4 ;  /* 0x000000000004789c */ /* 0x000fe20003f0e870 */
[----:B------:R-:W-:Y:S05]  /*5ca0*/  ISETP.NE.AND.EX P2, PT, RZ, UR57, PT, P2 ;  /* 0x00000039ff007c0c */ /* 0x000fea000bf45320 */
[----:B------:R-:W-:Y:S06]  /*5cb0*/  UISETP.NE.AND UP2, UPT, UR4, URZ, UPT ;  /* 0x000000ff0400728c */ /* 0x000fec000bf45270 */
[----:B------:R-:W-:Y:S05]  /*5cc0*/  PLOP3.LUT P1, PT, PT, PT, UP2, 0x80, 0x8 ;  /* 0x000000000008781c */ /* 0x000fea0003f2f028 */
[----:B------:R-:W-:Y:S06]  /*5cd0*/  @UP2 UPLOP3.LUT UP0, UPT, UPT, UPT, UP1, 0x80, 0x8 ;  /* 0x000000000008289c */ /* 0x000fec0003f0f010 */
[----:B------:R-:W-:Y:S01]  /*5ce0*/  PLOP3.LUT P0, PT, PT, PT, UP0, 0x80, 0x8 ;  /* 0x000000000008781c */ /* 0x000fe20003f0f008 */
[----:B------:R-:W-:Y:S01]  /*5cf0*/  @!UPT UIADD3 URZ, UPT, UPT, URZ, URZ, URZ ;  /* 0x000000fffffff290 */ /* 0x000fe2000fffe0ff */
[----:B------:R-:W-:Y:S11]  /*5d00*/  BRA.U !UP1, `(.L_x_100) ;  /* 0x00000001093c7547 */ /* 0x000ff6000b800000 */
[----:B------:R-:W-:Y:S01]  /*5d10*/  UISETP.NE.U32.AND UP0, UPT, UR56, URZ, UPT ;  /* 0x000000ff3800728c */ /* 0x000fe2000bf05070 */
[----:B-1----:R-:W-:Y:S01]  /*5d20*/  HFMA2 R0, -RZ, RZ, 0, 5.9604644775390625e-08 ;  /* 0x00000001ff007431 */ /* 0x002fe200000001ff */
[----:B------:R-:W1:Y:S01]  /*5d30*/  LDCU.64 UR8, c[0x0][0x358] ;  /* 0x00006b00ff0877ac */ /* 0x000e620008000a00 */
[----:B------:R-:W-:Y:S01]  /*5d40*/  IMAD.MOV.U32 R145, RZ, RZ, 0x1 ;  /* 0x00000001ff917424 */ /* 0x000fe200078e00ff */
[----:B------:R-:W-:Y:S06]  /*5d50*/  UISETP.NE.AND.EX UP0, UPT, UR57, URZ, UPT, UP0 ;  /* 0x000000ff3900728c */ /* 0x000fec000bf05300 */
[----:B------:R-:W-:Y:S05]  /*5d60*/  PLOP3.LUT P3, PT, PT, PT, UP0, 0x80, 0x8 ;  /* 0x000000000008781c */ /* 0x000fea0003f6f008 */
[----:B------:R-:W2:Y:S01]  /*5d70*/  @UP0 LDCU.64 UR4, c[0x0][0x888] ;  /* 0x00011100ff0407ac */ /* 0x000ea20008000a00 */
[----:B------:R-:W-:Y:S07]  /*5d80*/  @UP0 UIMAD UR6, UR36, UR60, URZ ;  /* 0x0000003c240602a4 */ /* 0x000fee000f8e02ff */
[----:B------:R-:W-:Y:S01]  /*5d90*/  @!P3 PRMT R145, R0, 0x7610, R145 ;  /* 0x000076100091b816 */ /* 0x000fe20000000091 */
[----:B--2---:R-:W-:Y:S06]  /*5da0*/  @UP0 UIMAD.WIDE UR4, UR6, 0x4, UR4 ;  /* 0x00000004060408a5 */ /* 0x004fec000f8e0204 */
[----:B------:R-:W-:Y:S01]  /*5db0*/  IMAD.U32 R2, RZ, RZ, UR4 ;  /* 0x00000004ff027e24 */ /* 0x000fe2000f8e00ff */
[----:B------:R-:W-:Y:S04]  /*5dc0*/  MOV R3, UR5 ;  /* 0x0000000500037c02 */ /* 0x000fe80008000f00 */
[----:B------:R-:W2:Y:S01]  /*5dd0*/  @!UP0 LDCU UR4, c[0x0][0x880] ;  /* 0x00011000ff0487ac */ /* 0x000ea20008000800 */
[----:B-1---5:R3:W5:Y:S02]  /*5de0*/  @P3 LDG.E R72, desc[UR8][R2.64] ;  /* 0x0000000802483981 */ /* 0x022764000c1e1900 */
[----:B--23--:R-:W-:Y:S02]  /*5df0*/  @!P3 IMAD.U32 R72, RZ, RZ, UR4 ;  /* 0x00000004ff48be24 */ /* 0x00cfe4000f8e00ff */
.L_x_100:
[----:B------:R-:W-:Y:S05]  /*5e00*/  @!P4 BRA `(.L_x_101) ;  /* 0x000000000024c947 */ /* 0x000fea0003800000 */
[----:B------:R-:W-:Y:S01]  /*5e10*/  ISETP.NE.U32.AND P3, PT, R136, RZ, PT ;  /* 0x000000ff8800720c */ /* 0x000fe20003f65070 */
[----:B------:R-:W2:Y:S03]  /*5e20*/  LDCU.64 UR4, c[0x0][0x358] ;  /* 0x00006b00ff0477ac */ /* 0x000ea60008000a00 */
[----:B------:R-:W-:Y:S11]  /*5e30*/  ISETP.NE.AND.EX P3, PT, R137, RZ, PT, P3 ;  /* 0x000000ff8900720c */ /* 0x000ff60003f65330 */
[----:B------:R-:W-:Y:S02]  /*5e40*/  @!UPT UIADD3 URZ, UPT, UPT, URZ, URZ, URZ ;  /* 0x000000fffffff290 */ /* 0x000fe4000fffe0ff */
[----:B------:R-:W3:Y:S01]  /*5e50*/  @P3 LDC.64 R2, c[0x0][0x8a8] ;  /* 0x00022a00ff023b82 */ /* 0x000ee20000000a00 */
[----:B-1----:R-:W-:Y:S04]  /*5e60*/  @P3 IMAD R0, R138, UR36, RZ ;  /* 0x000000248a003c24 */ /* 0x002fe8000f8e02ff */
[----:B---3--:R-:W-:Y:S05]  /*5e70*/  @P3 IMAD.WIDE R2, R0, 0x4, R2 ;  /* 0x0000000400023825 */ /* 0x008fea00078e0202 */
[----:B--2--5:R2:W5:Y:S02]  /*5e80*/  @P3 LDG.E R70, desc[UR4][R2.64] ;  /* 0x0000000402463981 */ /* 0x024564000c1e1900 */
[----:B--2---:R-:W3:Y:S02]  /*5e90*/  @!P3 LDC R70, c[0x0][0x8a0] ;  /* 0x00022800ff46bb82 */ /* 0x004ee40000000800 */
.L_x_101:
[----:B-----5:R-:W-:Y:S01]  /*5ea0*/  ISETP.NE.AND P4, PT, R72, RZ, PT ;  /* 0x000000ff4800720c */ /* 0x020fe20003f85270 */
[----:B------:R-:W-:Y:S01]  /*5eb0*/  BSSY B1, `(.L_x_102) ;  /* 0x0000048000017945 */ /* 0x000fe20003800000 */
[----:B------:R-:W-:Y:S01]  /*5ec0*/  SEL R7, RZ, 0xffffffff, P2 ;  /* 0xffffffffff077807 */ /* 0x000fe20001000000 */
[----:B------:R-:W-:Y:S01]  /*5ed0*/  IMAD.MOV.U32 R79, RZ, RZ, 0x1 ;  /* 0x00000001ff4f7424 */ /* 0x000fe200078e00ff */
[----:B------:R-:W-:Y:S01]  /*5ee0*/  LOP3.LUT P3, RZ, R145, 0xff, RZ, 0xc0, !PT ;  /* 0x000000ff91ff7812 */ /* 0x000fe2000786c0ff */
[C---:B------:R-:W-:Y:S01]  /*5ef0*/  IMAD R71, R68.reuse, 0x80, R69 ;  /* 0x0000008044477824 */ /* 0x040fe200078e0245 */
[----:B-1----:R-:W-:Y:S02]  /*5f00*/  @P1 SEL R0, RZ, 0xffffffff, P4 ;  /* 0xffffffffff001807 */ /* 0x002fe40002000000 */
[----:B------:R-:W-:Y:S02]  /*5f10*/  CS2R R90, SRZ ;  /* 0x00000000005a7805 */ /* 0x000fe4000001ff00 */
[----:B------:R-:W-:Y:S02]  /*5f20*/  LEA R3, R151, UR44, 0x3 ;  /* 0x0000002c97037c11 */ /* 0x000fe4000f8e18ff */
[----:B------:R-:W-:Y:S02]  /*5f30*/  CS2R R88, SRZ ;  /* 0x0000000000587805 */ /* 0x000fe4000001ff00 */
[----:B------:R-:W-:Y:S02]  /*5f40*/  @P0 SEL R0, R7, R0, !P3 ;  /* 0x0000000007000207 */ /* 0x000fe40005800000 */
[----:B------:R-:W-:Y:S02]  /*5f50*/  CS2R R86, SRZ ;  /* 0x0000000000567805 */ /* 0x000fe4000001ff00 */
[----:B------:R-:W-:Y:S02]  /*5f60*/  LEA R78, R68, UR44, 0x3 ;  /* 0x0000002c444e7c11 */ /* 0x000fe4000f8e18ff */
[----:B------:R-:W-:Y:S02]  /*5f70*/  CS2R R84, SRZ ;  /* 0x0000000000547805 */ /* 0x000fe4000001ff00 */
[----:B------:R-:W-:Y:S02]  /*5f80*/  @P1 LOP3.LUT R0, R0, 0x1, RZ, 0xc0, !PT ;  /* 0x0000000100001812 */ /* 0x000fe400078ec0ff */
[----:B------:R-:W-:Y:S02]  /*5f90*/  CS2R R82, SRZ ;  /* 0x0000000000527805 */ /* 0x000fe4000001ff00 */
[----:B------:R-:W-:Y:S02]  /*5fa0*/  SHF.L.U32 R5, R153, 0x1f, RZ ;  /* 0x0000001f99057819 */ /* 0x000fe400000006ff */
[----:B------:R-:W-:Y:S02]  /*5fb0*/  CS2R R80, SRZ ;  /* 0x0000000000507805 */ /* 0x000fe4000001ff00 */
[----:B------:R-:W-:Y:S02]  /*5fc0*/  ISETP.NE.U32.OR P6, PT, R0, 0x1, !P1 ;  /* 0x000000010000780c */ /* 0x000fe40004fc5470 */
[----:B------:R-:W-:Y:S02]  /*5fd0*/  CS2R R94, SRZ ;  /* 0x00000000005e7805 */ /* 0x000fe4000001ff00 */
[----:B------:R-:W-:Y:S02]  /*5fe0*/  PLOP3.LUT P2, PT, PT, PT, UP1, 0x80, 0x8 ;  /* 0x000000000008781c */ /* 0x000fe40003f4f018 */
[----:B------:R-:W-:Y:S02]  /*5ff0*/  CS2R R92, SRZ ;  /* 0x00000000005c7805 */ /* 0x000fe4000001ff00 */
[----:B------:R-:W-:Y:S02]  /*6000*/  SEL R0, RZ, 0xffffffff, P4 ;  /* 0xffffffffff007807 */ /* 0x000fe40002000000 */
[----:B------:R-:W-:Y:S03]  /*6010*/  P2R R96, PR, RZ, 0x40 ;  /* 0x00000040ff607803 */ /* 0x000fe60000000000 */
[----:B------:R-:W-:Y:S04]  /*6020*/  @P6 SHF.L.U32 R2, R150, 0x1f, RZ ;  /* 0x0000001f96026819 */ /* 0x000fe800000006ff */
[----:B------:R-:W-:Y:S01]  /*6030*/  @P2 SEL R0, R7, R0, !P3 ;  /* 0x0000000007002207 */ /* 0x000fe20005800000 */
[----:B------:R-:W1:Y:S03]  /*6040*/  @P6 SYNCS.PHASECHK.TRANS64.TRYWAIT P1, [R3+URZ+0xc0], R2 ;  /* 0x0000c002030065a7 */ /* 0x000e6600080211ff */
[----:B------:R-:W-:Y:S04]  /*6050*/  LOP3.LUT R0, R0, 0x1, RZ, 0xc0, !PT ;  /* 0x0000000100007812 */ /* 0x000fe800078ec0ff */
[----:B------:R-:W-:Y:S04]  /*6060*/  ISETP.NE.U32.AND P5, PT, R0, 0x1, PT ;  /* 0x000000010000780c */ /* 0x000fe80003fa5070 */
[----:B------:R-:W-:Y:S01]  /*6070*/  P2R R108, PR, RZ, 0x20 ;  /* 0x00000020ff6c7803 */ /* 0x000fe20000000000 */
[----:B------:R2:W4:Y:S01]  /*6080*/  SYNCS.PHASECHK.TRANS64.TRYWAIT P0, [R78+URZ+0x110], R5 ;  /* 0x000110054e0075a7 */ /* 0x00052200080011ff */
[----:B-1----:R-:W-:Y:S01]  /*6090*/  @P6 SEL R79, RZ, 0x1, !P1 ;  /* 0x00000001ff4f6807 */ /* 0x002fe20004800000 */
[----:B--2---:R-:W-:Y:S06]  /*60a0*/  @!P6 BRA `(.L_x_103) ;  /* 0x0000000000a0e947 */ /* 0x004fec0003800000 */
[----:B------:R-:W-:Y:S01]  /*60b0*/  @P5 IMAD R7, R151, 0x2000, R144 ;  /* 0x0000200097075824 */ /* 0x000fe200078e0290 */
[----:B------:R-:W-:Y:S01]  /*60c0*/  ISETP.NE.AND P1, PT, R79, RZ, PT ;  /* 0x000000ff4f00720c */ /* 0x000fe20003f25270 */
[----:B------:R-:W-:Y:S01]  /*60d0*/  BSSY B0, `(.L_x_104) ;  /* 0x0000011000007945 */ /* 0x000fe20003800000 */
[----:B------:R-:W-:Y:S01]  /*60e0*/  CS2R R94, SRZ ;  /* 0x00000000005e7805 */ /* 0x000fe2000001ff00 */
[----:B------:R-:W-:Y:S01]  /*60f0*/  @P5 VIADD R9, R7, UR44 ;  /* 0x0000002c07095c36 */ /* 0x000fe20008000000 */
[----:B------:R-:W-:Y:S02]  /*6100*/  CS2R R92, SRZ ;  /* 0x00000000005c7805 */ /* 0x000fe4000001ff00 */
[----:B------:R-:W-:Y:S02]  /*6110*/  CS2R R82, SRZ ;  /* 0x0000000000527805 */ /* 0x000fe4000001ff00 */
[----:B------:R-:W-:Y:S01]  /*6120*/  CS2R R80, SRZ ;  /* 0x0000000000507805 */ /* 0x000fe2000001ff00 */
[--C-:B------:R-:W-:Y:S01]  /*6130*/  @P5 IMAD.IADD R6, R156, 0x1, R9.reuse ;  /* 0x000000019c065824 */ /* 0x100fe200078e0209 */
[----:B------:R-:W-:Y:S01]  /*6140*/  CS2R R86, SRZ ;  /* 0x0000000000567805 */ /* 0x000fe2000001ff00 */
[--C-:B------:R-:W-:Y:S01]  /*6150*/  @P5 IMAD.IADD R4, R155, 0x1, R9.reuse ;  /* 0x000000019b045824 */ /* 0x100fe200078e0209 */
[----:B------:R-:W-:Y:S01]  /*6160*/  CS2R R84, SRZ ;  /* 0x0000000000547805 */ /* 0x000fe2000001ff00 */
[----:B------:R-:W-:Y:S01]  /*6170*/  @P5 IMAD R2, R154, 0x10, R9 ;  /* 0x000000109a025824 */ /* 0x000fe200078e0209 */
[----:B------:R-:W-:Y:S02]  /*6180*/  CS2R R90, SRZ ;  /* 0x00000000005a7805 */ /* 0x000fe4000001ff00 */
[----:B------:R-:W-:Y:S01]  /*6190*/  CS2R R88, SRZ ;  /* 0x0000000000587805 */ /* 0x000fe2000001ff00 */
[----:B------:R-:W-:Y:S06]  /*61a0*/  @P1 BRA `(.L_x_105) ;  /* 0x00000000000c1947 */ /* 0x000fec0003800000 */
[----:B------:R-:W-:Y:S04]  /*61b0*/  SHF.L.U32 R0, R150, 0x1f, RZ ;  /* 0x0000001f96007819 */ /* 0x000fe800000006ff */
[----:B------:R-:W1:Y:S02]  /*61c0*/  SYNCS.PHASECHK.TRANS64.TRYWAIT P1, [R3+URZ+0xc0], R0 ;  /* 0x0000c000030075a7 */ /* 0x000e6400080211ff */
[----:B-1----:R-:W-:Y:S05]  /*61d0*/  @!P1 BRA `(.L_x_106) ;  /* 0x00000038001c9947 */ /* 0x002fea0003800000 */
.L_x_105:
[----:B------:R-:W-:Y:S05]  /*61e0*/  BSYNC B0 ;  /* 0x0000000000007941 */ /* 0x000fea0003800000 */
.L_x_104:
[----:B------:R-:W-:Y:S01]  /*61f0*/  ISETP.NE.AND P1, PT, R108, RZ, PT ;  /* 0x000000ff6c00720c */ /* 0x000fe20003f25270 */
[----:B-1----:R-:W-:Y:S02]  /*6200*/  VIADD R3, R3, 0xd0 ;  /* 0x000000d003037836 */ /* 0x002fe40000000000 */
[----:B------:R-:W-:Y:S02]  /*6210*/  IMAD.U32 R0, RZ, RZ, UR45 ;  /* 0x0000002dff007e24 */ /* 0x000fe4000f8e00ff */
[----:B------:R-:W-:Y:S03]  /*6220*/  VIADD R151, R151, 0x1 ;  /* 0x0000000197977836 */ /* 0x000fe60000000000 */
[----:B------:R-:W-:Y:S05]  /*6230*/  PRMT R0, R0, 0x654, R3 ;  /* 0x0000065400007816 */ /* 0x000fea0000000003 */
[----:B------:R1:W2:Y:S04]  /*6240*/  @P1 LDS.128 R92, [R7+UR44+0x200] ;  /* 0x0002002c075c1984 */ /* 0x0002a80008000c00 */
[----:B------:R1:W1:Y:S04]  /*6250*/  @P1 LDS.128 R80, [R6+0x200] ;  /* 0x0002000006501984 */ /* 0x0002680000000c00 */
[----:B------:R1:W1:Y:S04]  /*6260*/  @P1 LDS.128 R84, [R4+0x200] ;  /* 0x0002000004541984 */ /* 0x0002680000000c00 */
[----:B------:R1:W1:Y:S01]  /*6270*/  @P1 LDS.128 R88, [R2+0x200] ;  /* 0x0002000002581984 */ /* 0x0002620000000c00 */
[C---:B------:R-:W-:Y:S01]  /*6280*/  ISETP.NE.AND P1, PT, R151.reuse, 0x2, PT ;  /* 0x000000029700780c */ /* 0x040fe20003f25270 */
[----:B------:R-:W-:Y:S01]  /*6290*/  @!PT LDS RZ, [RZ] ;  /* 0x00000000fffff984 */ /* 0x000fe20000000800 */
[----:B------:R-:W-:Y:S01]  /*62a0*/  @!PT LDS RZ, [RZ] ;  /* 0x00000000fffff984 */ /* 0x000fe20000000800 */
[----:B------:R-:W-:Y:S01]  /*62b0*/  @!PT LDS RZ, [RZ] ;  /* 0x00000000fffff984 */ /* 0x000fe20000000800 */
[----:B------:R-:W-:Y:S01]  /*62c0*/  @!PT LDS RZ, [RZ] ;  /* 0x00000000fffff984 */ /* 0x000fe20000000800 */
[----:B------:R5:W-:Y:S06]  /*62d0*/  MEMBAR.ALL.CTA ;  /* 0x0000000000007992 */ /* 0x000bec0000008000 */
[----:B-----5:R-:W5:Y:S01]  /*62e0*/  FENCE.VIEW.ASYNC.S ;  /* 0x00000000000073c6 */ /* 0x020f620000000000 */
[----:B------:R-:W-:Y:S02]  /*62f0*/  SEL R3, RZ, 0x1, P1 ;  /* 0x00000001ff037807 */ /* 0x000fe40000800000 */
[----:B------:R-:W-:Y:S02]  /*6300*/  SEL R151, R151, RZ, P1 ;  /* 0x000000ff97977207 */ /* 0x000fe40000800000 */
[----:B------:R-:W-:Y:S01]  /*6310*/  LOP3.LUT R150, R150, R3, RZ, 0x3c, !PT ;  /* 0x0000000396967212 */ /* 0x000fe200078e3cff */
[----:B-----5:R1:W-:Y:S06]  /*6320*/  SYNCS.ARRIVE.TRANS64.RED.A1T0 RZ, [R0+URZ], RZ ;  /* 0x000000ff00ff79a7 */ /* 0x0203ec00081004ff */
.L_x_103:
[----:B------:R-:W-:Y:S05]  /*6330*/  BSYNC B1 ;  /* 0x0000000000017941 */ /* 0x000fea0003800000 */
.L_x_102:
[----:B------:R-:W-:Y:S04]  /*6340*/  SHF.R.U32.HI R3, RZ, 0x15, R71 ;  /* 0x00000015ff037819 */ /* 0x000fe80000011647 */
[----:B------:R-:W-:Y:S01]  /*6350*/  LOP3.LUT P1, RZ, R3, 0x3, R146, 0x48, !PT ;  /* 0x0000000303ff7812 */ /* 0x000fe20007824892 */
[----:B------:R-:W-:Y:S01]  /*6360*/  @!UPT UIADD3 URZ, UPT, UPT, URZ, URZ, URZ ;  /* 0x000000fffffff290 */ /* 0x000fe2000fffe0ff */
[----:B----4-:R-:W-:Y:S11]  /*6370*/  @P0 BRA `(.L_x_107) ;  /* 0x0000000000080947 */ /* 0x010ff60003800000 */
[----:B------:R-:W4:Y:S02]  /*6380*/  SYNCS.PHASECHK.TRANS64.TRYWAIT P0, [R78+URZ+0x110], R5 ;  /* 0x000110054e0075a7 */ /* 0x000f2400080011ff */
[----:B----4-:R-:W-:Y:S05]  /*6390*/  @!P0 BRA `(.L_x_108) ;  /* 0x0000003400c08947 */ /* 0x010fea0003800000 */
.L_x_107:
[----:B------:R-:W-:Y:S05]  /*63a0*/  @!P1 BRA `(.L_x_109) ;  /* 0x0000000000409947 */ /* 0x000fea0003800000 */
[----:B------:R-:W4:Y:S01]  /*63b0*/  LDCU.64 UR8, c[0x4][0x70] ;  /* 0x01000e00ff0877ac */ /* 0x000f220008000a00 */
[----:B------:R-:W-:Y:S01]  /*63c0*/  MOV R3, 0x0 ;  /* 0x0000000000037802 */ /* 0x000fe20000000f00 */
[----:B------:R-:W-:Y:S02]  /*63d0*/  HFMA2 R12, -RZ, RZ, 0, 5.9604644775390625e-08 ;  /* 0x00000001ff0c7431 */ /* 0x000fe400000001ff */
[----:B------:R-:W-:Y:S02]  /*63e0*/  IMAD.MOV.U32 R8, RZ, RZ, 0x192 ;  /* 0x00000192ff087424 */ /* 0x000fe400078e00ff */
[----:B------:R-:W-:Y:S01]  /*63f0*/  IMAD.MOV.U32 R13, RZ, RZ, RZ ;  /* 0x000000ffff0d7224 */ /* 0x000fe200078e00ff */
[----:B------:R-:W5:Y:S01]  /*6400*/  LDCU.64 UR6, c[0x4][0x78] ;  /* 0x01000f00ff0677ac */ /* 0x000f620008000a00 */
[----:B-1----:R-:W1:Y:S01]  /*6410*/  LDC.64 R2, c[0x4][R3] ;  /* 0x0100000003027b82 */ /* 0x002e620000000a00 */
[----:B------:R-:W2:Y:S01]  /*6420*/  LDCU.64 UR4, c[0x4][0x10] ;  /* 0x01000200ff0477ac */ /* 0x000ea20008000a00 */
[----:B----4-:R-:W-:Y:S01]  /*6430*/  MOV R5, UR9 ;  /* 0x0000000900057c02 */ /* 0x010fe20008000f00 */
[----:B------:R-:W-:Y:S01]  /*6440*/  IMAD.U32 R4, RZ, RZ, UR8 ;  /* 0x00000008ff047e24 */ /* 0x000fe2000f8e00ff */
[----:B-----5:R-:W-:Y:S01]  /*6450*/  MOV R7, UR7 ;  /* 0x0000000700077c02 */ /* 0x020fe20008000f00 */
[----:B------:R-:W-:Y:S01]  /*6460*/  IMAD.U32 R6, RZ, RZ, UR6 ;  /* 0x00000006ff067e24 */ /* 0x000fe2000f8e00ff */
[----:B--2---:R-:W-:Y:S01]  /*6470*/  MOV R11, UR5 ;  /* 0x00000005000b7c02 */ /* 0x004fe20008000f00 */
[----:B------:R-:W-:Y:S02]  /*6480*/  IMAD.U32 R10, RZ, RZ, UR4 ;  /* 0x00000004ff0a7e24 */ /* 0x000fe4000f8e00ff */
[----:B------:R-:W-:Y:S07]  /*6490*/  LEPC R20, `(.L_x_109) ;  /* 0x000000001014794e */ /* 0x000fee0000000000 */
[----:B-1-3--:R-:W-:Y:S05]  /*64a0*/  CALL.ABS.NOINC R2 ;  /* 0x0000000002007343 */ /* 0x00afea0003c00000 */
.L_x_109:
[----:B--2---:R-:W-:Y:S01]  /*64b0*/  SHF.L.U32 R75, R92, 0x10, RZ ;  /* 0x000000105c4b7819 */ /* 0x004fe200000006ff */
[----:B------:R-:W-:Y:S05]  /*64c0*/  WARPSYNC.ALL ;  /* 0x0000000000007948 */ /* 0x000fea0003800000 */
[----:B------:R-:W-:Y:S01]  /*64d0*/  R2UR UR4, R71 ;  /* 0x00000000470472ca */ /* 0x000fe200000e0000 */
[----:B------:R-:W-:Y:S01]  /*64e0*/  BSSY.RECONVERGENT B0, `(.L_x_110) ;  /* 0x0000121000007945 */ /* 0x000fe20003800200 */
[----:B------:R-:W-:Y:S02]  /*64f0*/  ISETP.NE.AND P6, PT, R96, RZ, PT ;  /* 0x000000ff6000720c */ /* 0x000fe40003fc5270 */
[----:B------:R-:W-:Y:S02]  /*6500*/  IADD3 R110, PT, PT, R144, UR44, RZ ;  /* 0x0000002c906e7c10 */ /* 0x000fe4000fffe0ff */
[----:B------:R-:W-:Y:S02]  /*6510*/  SHF.L.U32 R109, R154, 0x4, RZ ;  /* 0x000000049a6d7819 */ /* 0x000fe400000006ff */
[-C--:B------:R-:W-:Y:S02]  /*6520*/  IADD3 R161, PT, PT, R156, R110.reuse, RZ ;  /* 0x0000006e9ca17210 */ /* 0x080fe40007ffe0ff */
[----:B------:R-:W-:Y:S02]  /*6530*/  IADD3 R160, PT, PT, R155, R110, RZ ;  /* 0x0000006e9ba07210 */ /* 0x000fe40007ffe0ff */
[----:B------:R-:W-:Y:S01]  /*6540*/  IADD3 R159, PT, PT, R110, R109, RZ ;  /* 0x0000006d6e9f7210 */ /* 0x000fe20007ffe0ff */
[----:B-1--4-:R-:W3:Y:S01]  /*6550*/  LDTM.x64 R4, tmem[UR4] ;  /* 0x00000004000479ee */ /* 0x012ee20008340000 */
[C---:B------:R-:W-:Y:S02]  /*6560*/  PRMT R73, R92.reuse, 0x8880, RZ ;  /* 0x000088805c497816 */ /* 0x040fe400000000ff */
[----:B------:R-:W-:Y:S02]  /*6570*/  SHF.R.S32.HI R75, RZ, 0x18, R75 ;  /* 0x00000018ff4b7819 */ /* 0x000fe4000001144b */
[----:B------:R-:W-:Y:S02]  /*6580*/  SHF.R.S32.HI R76, RZ, 0x18, R93 ;  /* 0x00000018ff4c7819 */ /* 0x000fe4000001145d */
[----:B------:R-:W-:Y:S02]  /*6590*/  SHF.L.U32 R74, R92, 0x8, RZ ;  /* 0x000000085c4a7819 */ /* 0x000fe400000006ff */
[----:B------:R-:W-:Y:S02]  /*65a0*/  SHF.L.U32 R77, R93, 0x8, RZ ;  /* 0x000000085d4d7819 */ /* 0x000fe400000006ff */
[----:B------:R-:W-:Y:S02]  /*65b0*/  SHF.R.S32.HI R74, RZ, 0x18, R74 ;  /* 0x00000018ff4a7819 */ /* 0x000fe4000001144a */
[----:B------:R-:W-:Y:S02]  /*65c0*/  SHF.R.S32.HI R77, RZ, 0x18, R77 ;  /* 0x00000018ff4d7819 */ /* 0x000fe4000001144d */
[----:B------:R-:W-:Y:S02]  /*65d0*/  ISETP.NE.AND P0, PT, R158, RZ, PT ;  /* 0x000000ff9e00720c */ /* 0x000fe40003f05270 */
[----:B------:R-:W-:Y:S02]  /*65e0*/  LEA R111, R151, UR44, 0x3 ;  /* 0x0000002c976f7c11 */ /* 0x000fe4000f8e18ff */
[----:B------:R-:W-:Y:S01]  /*65f0*/  @P6 SHF.L.U32 R116, R150, 0x1f, RZ ;  /* 0x0000001f96746819 */ /* 0x000fe200000006ff */
[C---:B---3--:R-:W-:Y:S02]  /*6600*/  IMAD R0, R70.reuse, R4, RZ ;  /* 0x0000000446007224 */ /* 0x048fe400078e02ff */
[C---:B------:R-:W-:Y:S02]  /*6610*/  IMAD R2, R70.reuse, R5, RZ ;  /* 0x0000000546027224 */ /* 0x040fe400078e02ff */
[----:B------:R-:W-:Y:S02]  /*6620*/  IMAD R3, R70, R6, RZ ;  /* 0x0000000646037224 */ /* 0x000fe400078e02ff */
[-C--:B------:R-:W-:Y:S01]  /*6630*/  IMAD R0, R73, R72.reuse, R0 ;  /* 0x0000004849007224 */ /* 0x080fe200078e0200 */
[----:B------:R-:W-:Y:S01]  /*6640*/  SHF.R.S32.HI R73, RZ, 0x18, R92 ;  /* 0x00000018ff497819 */ /* 0x000fe2000001145c */
[-C--:B------:R-:W-:Y:S01]  /*6650*/  IMAD R2, R75, R72.reuse, R2 ;  /* 0x000000484b027224 */ /* 0x080fe200078e0202 */
[C---:B------:R-:W-:Y:S01]  /*6660*/  PRMT R75, R93.reuse, 0x8880, RZ ;  /* 0x000088805d4b7816 */ /* 0x040fe200000000ff */
[----:B------:R-:W-:Y:S01]  /*6670*/  IMAD R3, R74, R72, R3 ;  /* 0x000000484a037224 */ /* 0x000fe200078e0203 */
[----:B------:R-:W-:Y:S01]  /*6680*/  SHF.L.U32 R74, R93, 0x10, RZ ;  /* 0x000000105d4a7819 */ /* 0x000fe200000006ff */
[C---:B------:R-:W-:Y:S02]  /*6690*/  IMAD R7, R70.reuse, R7, RZ ;  /* 0x0000000746077224 */ /* 0x040fe400078e02ff */
[C---:B------:R-:W-:Y:S01]  /*66a0*/  IMAD R4, R70.reuse, R8, RZ ;  /* 0x0000000846047224 */ /* 0x040fe200078e02ff */
[----:B------:R-:W-:Y:S01]  /*66b0*/  SHF.R.S32.HI R74, RZ, 0x18, R74 ;  /* 0x00000018ff4a7819 */ /* 0x000fe2000001144a */
[----:B------:R-:W-:Y:S02]  /*66c0*/  IMAD R5, R70, R9, RZ ;  /* 0x0000000946057224 */ /* 0x000fe400078e02ff */
[-C--:B------:R-:W-:Y:S01]  /*66d0*/  IMAD R7, R73, R72.reuse, R7 ;  /* 0x0000004849077224 */ /* 0x080fe200078e0207 */
[C---:B------:R-:W-:Y:S01]  /*66e0*/  PRMT R73, R94.reuse, 0x8880, RZ ;  /* 0x000088805e497816 */ /* 0x040fe200000000ff */
[----:B------:R-:W-:Y:S01]  /*66f0*/  IMAD R4, R75, R72, R4 ;  /* 0x000000484b047224 */ /* 0x000fe200078e0204 */
[----:B------:R-:W-:Y:S01]  /*6700*/  SHF.L.U32 R75, R94, 0x8, RZ ;  /* 0x000000085e4b7819 */ /* 0x000fe200000006ff */
[----:B------:R-:W-:Y:S01]  /*6710*/  IMAD R6, R70, R10, RZ ;  /* 0x0000000a46067224 */ /* 0x000fe200078e02ff */
[----:B------:R-:W-:Y:S01]  /*6720*/  I2IP.S8.S32.SAT R97, R7, R3, RZ ;  /* 0x0000000307617239 */ /* 0x000fe200000014ff */
[----:B------:R-:W-:Y:S01]  /*6730*/  IMAD R5, R74, R72, R5 ;  /* 0x000000484a057224 */ /* 0x000fe200078e0205 */
[----:B------:R-:W-:Y:S01]  /*6740*/  SHF.L.U32 R74, R94, 0x10, RZ ;  /* 0x000000105e4a7819 */ /* 0x000fe200000006ff */
[----:B------:R-:W-:Y:S01]  /*6750*/  IMAD R11, R70, R11, RZ ;  /* 0x0000000b460b7224 */ /* 0x000fe200078e02ff */
[----:B------:R-:W-:Y:S01]  /*6760*/  I2IP.S8.S32.SAT R96, R2, R0, R97 ;  /* 0x0000000002607239 */ /* 0x000fe20000001461 */
[C---:B------:R-:W-:Y:S01]  /*6770*/  IMAD R8, R70.reuse, R12, RZ ;  /* 0x0000000c46087224 */ /* 0x040fe200078e02ff */
[----:B------:R-:W-:Y:S01]  /*6780*/  SHF.R.S32.HI R74, RZ, 0x18, R74 ;  /* 0x00000018ff4a7819 */ /* 0x000fe2000001144a */
[-C--:B------:R-:W-:Y:S01]  /*6790*/  IMAD R6, R77, R72.reuse, R6 ;  /* 0x000000484d067224 */ /* 0x080fe200078e0206 */
[----:B------:R-:W-:Y:S01]  /*67a0*/  SHF.R.S32.HI R75, RZ, 0x18, R75 ;  /* 0x00000018ff4b7819 */ /* 0x000fe2000001144b */
[----:B------:R-:W-:Y:S01]  /*67b0*/  IMAD R9, R70, R13, RZ ;  /* 0x0000000d46097224 */ /* 0x000fe200078e02ff */
[----:B------:R-:W-:Y:S01]  /*67c0*/  SHF.L.U32 R77, R95, 0x8, RZ ;  /* 0x000000085f4d7819 */ /* 0x000fe200000006ff */
[-C--:B------:R-:W-:Y:S01]  /*67d0*/  IMAD R11, R76, R72.reuse, R11 ;  /* 0x000000484c0b7224 */ /* 0x080fe200078e020b */
[----:B------:R-:W-:Y:S01]  /*67e0*/  SHF.R.S32.HI R76, RZ, 0x18, R95 ;  /* 0x00000018ff4c7819 */ /* 0x000fe2000001145f */
[----:B------:R-:W-:Y:S01]  /*67f0*/  IMAD R8, R73, R72, R8 ;  /* 0x0000004849087224 */ /* 0x000fe200078e0208 */
[----:B------:R-:W-:Y:S01]  /*6800*/  SHF.R.S32.HI R73, RZ, 0x18, R94 ;  /* 0x00000018ff497819 */ /* 0x000fe2000001145e */
[----:B------:R-:W-:Y:S01]  /*6810*/  IMAD R10, R70, R14, RZ ;  /* 0x0000000e460a7224 */ /* 0x000fe200078e02ff */
[----:B------:R-:W-:Y:S01]  /*6820*/  I2IP.S8.S32.SAT R98, R11, R6, RZ ;  /* 0x000000060b627239 */ /* 0x000fe200000014ff */
[----:B------:R-:W-:Y:S01]  /*6830*/  IMAD R9, R74, R72, R9 ;  /* 0x000000484a097224 */ /* 0x000fe200078e0209 */
[----:B------:R-:W-:Y:S01]  /*6840*/  SHF.R.S32.HI R77, RZ, 0x18, R77 ;  /* 0x00000018ff4d7819 */ /* 0x000fe2000001144d */
[----:B------:R-:W-:Y:S01]  /*6850*/  IMAD.U32 R74, R95, 0x10000, RZ ;  /* 0x000100005f4a7824 */ /* 0x000fe200078e00ff */
[----:B------:R-:W-:Y:S01]  /*6860*/  I2IP.S8.S32.SAT R97, R5, R4, R98 ;  /* 0x0000000405617239 */ /* 0x000fe20000001462 */
[C---:B------:R-:W-:Y:S02]  /*6870*/  IMAD R15, R70.reuse, R15, RZ ;  /* 0x0000000f460f7224 */ /* 0x040fe400078e02ff */
[----:B------:R-:W-:Y:S01]  /*6880*/  IMAD R10, R75, R72, R10 ;  /* 0x000000484b0a7224 */ /* 0x000fe200078e020a */
[----:B------:R-:W-:Y:S01]  /*6890*/  PRMT R75, R95, 0x8880, RZ ;  /* 0x000088805f4b7816 */ /* 0x000fe200000000ff */
        /* <DEDUP_REMOVED lines=11> */
[C---:B------:R-:W-:Y:S01]  /*6950*/  IMAD R19, R70.reuse, R19, RZ ;  /* 0x0000001346137224 */ /* 0x040fe200078e02ff */
[----:B------:R-:W-:Y:S01]  /*6960*/  I2IP.S8.S32.SAT R98, R9, R8, R98 ;  /* 0x0000000809627239 */ /* 0x000fe20000001462 */
[C---:B------:R-:W-:Y:S01]  /*6970*/  IMAD R16, R70.reuse, R20, RZ ;  /* 0x0000001446107224 */ /* 0x040fe200078e02ff */
[----:B------:R-:W-:Y:S01]  /*6980*/  SHF.R.S32.HI R74, RZ, 0x18, R74 ;  /* 0x00000018ff4a7819 */ /* 0x000fe2000001144a */
[-C--:B------:R-:W-:Y:S01]  /*6990*/  IMAD R14, R77, R72.reuse, R14 ;  /* 0x000000484d0e7224 */ /* 0x080fe200078e020e */
[----:B------:R-:W-:Y:S01]  /*69a0*/  SHF.R.S32.HI R75, RZ, 0x18, R75 ;  /* 0x00000018ff4b7819 */ /* 0x000fe2000001144b */
[----:B------:R-:W-:Y:S01]  /*69b0*/  IMAD R17, R70, R21, RZ ;  /* 0x0000001546117224 */ /* 0x000fe200078e02ff */
[----:B------:R-:W-:Y:S01]  /*69c0*/  SHF.L.U32 R77, R81, 0x8, RZ ;  /* 0x00000008514d7819 */ /* 0x000fe200000006ff */
[----:B------:R-:W-:Y:S01]  /*69d0*/  IMAD R19, R76, R72, R19 ;  /* 0x000000484c137224 */ /* 0x000fe200078e0213 */
[----:B------:R-:W-:Y:S01]  /*69e0*/  SHF.R.S32.HI R76, RZ, 0x18, R81 ;  /* 0x00000018ff4c7819 */ /* 0x000fe20000011451 */
[----:B------:R-:W-:Y:S01]  /*69f0*/  IMAD R18, R70, R22, RZ ;  /* 0x0000001646127224 */ /* 0x000fe200078e02ff */
[----:B------:R-:W-:Y:S01]  /*6a00*/  SHF.R.S32.HI R77, RZ, 0x18, R77 ;  /* 0x00000018ff4d7819 */ /* 0x000fe2000001144d */
[----:B------:R-:W-:Y:S01]  /*6a10*/  IMAD R16, R73, R72, R16 ;  /* 0x0000004849107224 */ /* 0x000fe200078e0210 */
[----:B------:R-:W-:Y:S01]  /*6a20*/  I2IP.S8.S32.SAT R99, R19, R14, RZ ;  /* 0x0000000e13637239 */ /* 0x000fe200000014ff */
[-C--:B------:R-:W-:Y:S01]  /*6a30*/  IMAD R17, R74, R72.reuse, R17 ;  /* 0x000000484a117224 */ /* 0x080fe200078e0211 */
[----:B------:R-:W-:Y:S01]  /*6a40*/  SHF.L.U32 R74, R81, 0x10, RZ ;  /* 0x00000010514a7819 */ /* 0x000fe200000006ff */
[C---:B------:R-:W-:Y:S01]  /*6a50*/  IMAD R23, R70.reuse, R23, RZ ;  /* 0x0000001746177224 */ /* 0x040fe200078e02ff */
[----:B------:R-:W-:Y:S01]  /*6a60*/  SHF.R.S32.HI R73, RZ, 0x18, R80 ;  /* 0x00000018ff497819 */ /* 0x000fe20000011450 */
[----:B------:R-:W-:Y:S01]  /*6a70*/  IMAD R18, R75, R72, R18 ;  /* 0x000000484b127224 */ /* 0x000fe200078e0212 */
[----:B------:R-:W-:Y:S01]  /*6a80*/  PRMT R75, R81, 0x8880, RZ ;  /* 0x00008880514b7816 */ /* 0x000fe200000000ff */
[C---:B------:R-:W-:Y:S01]  /*6a90*/  IMAD R20, R70.reuse, R24, RZ ;  /* 0x0000001846147224 */ /* 0x040fe200078e02ff */
[----:B------:R-:W-:Y:S01]  /*6aa0*/  SHF.R.S32.HI R74, RZ, 0x18, R74 ;  /* 0x00000018ff4a7819 */ /* 0x000fe2000001144a */
[----:B------:R-:W-:Y:S01]  /*6ab0*/  IMAD R21, R70, R25, RZ ;  /* 0x0000001946157224 */ /* 0x000fe200078e02ff */
[----:B------:R-:W-:Y:S01]  /*6ac0*/  I2IP.S8.S32.SAT R99, R13, R12, R99 ;  /* 0x0000000c0d637239 */ /* 0x000fe20000001463 */
[-C--:B------:R-:W-:Y:S01]  /*6ad0*/  IMAD R23, R73, R72.reuse, R23 ;  /* 0x0000004849177224 */ /* 0x080fe200078e0217 */
[C---:B------:R-:W-:Y:S01]  /*6ae0*/  PRMT R73, R82.reuse, 0x8880, RZ ;  /* 0x0000888052497816 */ /* 0x040fe200000000ff */
[-C--:B------:R-:W-:Y:S01]  /*6af0*/  IMAD R20, R75, R72.reuse, R20 ;  /* 0x000000484b147224 */ /* 0x080fe200078e0214 */
[----:B------:R-:W-:Y:S01]  /*6b00*/  SHF.L.U32 R75, R82, 0x8, RZ ;  /* 0x00000008524b7819 */ /* 0x000fe200000006ff */
[----:B------:R-:W-:Y:S01]  /*6b10*/  IMAD R21, R74, R72, R21 ;  /* 0x000000484a157224 */ /* 0x000fe200078e0215 */
[----:B------:R1:W-:Y:S01]  /*6b20*/  STS.128 [R144+UR44+0x4200], R96 ;  /* 0x0042006090007988 */ /* 0x0003e20008000c2c */
[----:B------:R-:W-:Y:S01]  /*6b30*/  IMAD R22, R70, R26, RZ ;  /* 0x0000001a46167224 */ /* 0x000fe200078e02ff */
[----:B------:R-:W-:Y:S01]  /*6b40*/  I2IP.S8.S32.SAT R100, R23, R18, RZ ;  /* 0x0000001217647239 */ /* 0x000fe200000014ff */
[----:B------:R-:W-:Y:S01]  /*6b50*/  IMAD.U32 R74, R82, 0x10000, RZ ;  /* 0x00010000524a7824 */ /* 0x000fe200078e00ff */
[----:B------:R-:W-:Y:S01]  /*6b60*/  SHF.R.S32.HI R75, RZ, 0x18, R75 ;  /* 0x00000018ff4b7819 */ /* 0x000fe2000001144b */
[C---:B------:R-:W-:Y:S01]  /*6b70*/  IMAD R27, R70.reuse, R27, RZ ;  /* 0x0000001b461b7224 */ /* 0x040fe200078e02ff */
[----:B------:R-:W-:Y:S01]  /*6b80*/  I2IP.S8.S32.SAT R100, R17, R16, R100 ;  /* 0x0000001011647239 */ /* 0x000fe20000001464 */
[C---:B------:R-:W-:Y:S01]  /*6b90*/  IMAD R24, R70.reuse, R28, RZ ;  /* 0x0000001c46187224 */ /* 0x040fe200078e02ff */
[----:B------:R-:W-:Y:S01]  /*6ba0*/  SHF.R.S32.HI R74, RZ, 0x18, R74 ;  /* 0x00000018ff4a7819 */ /* 0x000fe2000001144a */
[-C--:B------:R-:W-:Y:S01]  /*6bb0*/  IMAD R22, R77, R72.reuse, R22 ;  /* 0x000000484d167224 */ /* 0x080fe200078e0216 */
[----:B------:R-:W-:Y:S01]  /*6bc0*/  SHF.L.U32 R77, R83, 0x8, RZ ;  /* 0x00000008534d7819 */ /* 0x000fe200000006ff */
[----:B------:R-:W-:Y:S02]  /*6bd0*/  IMAD R25, R70, R29, RZ ;  /* 0x0000001d46197224 */ /* 0x000fe400078e02ff */
        /* <DEDUP_REMOVED lines=33> */
[----:B------:R-:W-:Y:S01]  /*6df0*/  PRMT R76, R85, 0x8880, RZ ;  /* 0x00008880554c7816 */ /* 0x000fe200000000ff */
[C---:B------:R-:W-:Y:S02]  /*6e00*/  IMAD R34, R70.reuse, R38, RZ ;  /* 0x0000002646227224 */ /* 0x040fe400078e02ff */
[----:B------:R-:W-:Y:S01]  /*6e10*/  IMAD R32, R73, R72, R32 ;  /* 0x0000004849207224 */ /* 0x000fe200078e0220 */
[----:B------:R-:W-:Y:S01]  /*6e20*/  SHF.R.S32.HI R73, RZ, 0x18, R84 ;  /* 0x00000018ff497819 */ /* 0x000fe20000011454 */
[----:B------:R-:W-:Y:S01]  /*6e30*/  IMAD R39, R70, R39, RZ ;  /* 0x0000002746277224 */ /* 0x000fe200078e02ff */
[----:B------:R-:W-:Y:S01]  /*6e40*/  I2IP.S8.S32.SAT R103, R35, R30, RZ ;  /* 0x0000001e23677239 */ /* 0x000fe200000014ff */
[-C--:B------:R-:W-:Y:S02]  /*6e50*/  IMAD R33, R74, R72.reuse, R33 ;  /* 0x000000484a217224 */ /* 0x080fe400078e0221 */
[----:B------:R-:W-:Y:S01]  /*6e60*/  IMAD R34, R75, R72, R34 ;  /* 0x000000484b227224 */ /* 0x000fe200078e0222 */
[----:B------:R-:W-:Y:S01]  /*6e70*/  I2IP.S8.S32.SAT R103, R29, R28, R103 ;  /* 0x0000001c1d677239 */ /* 0x000fe20000001467 */
[C---:B------:R-:W-:Y:S01]  /*6e80*/  IMAD.U32 R74, R85.reuse, 0x10000, RZ ;  /* 0x00010000554a7824 */ /* 0x040fe200078e00ff */
[----:B------:R-:W-:Y:S01]  /*6e90*/  SHF.L.U32 R75, R85, 0x8, RZ ;  /* 0x00000008554b7819 */ /* 0x000fe200000006ff */
[----:B------:R-:W-:Y:S01]  /*6ea0*/  IMAD R39, R73, R72, R39 ;  /* 0x0000004849277224 */ /* 0x000fe200078e0227 */
[----:B------:R-:W-:Y:S01]  /*6eb0*/  MOV R73, R76 ;  /* 0x0000004c00497202 */ /* 0x000fe20000000f00 */
[C---:B------:R-:W-:Y:S01]  /*6ec0*/  IMAD R36, R70.reuse, R40, RZ ;  /* 0x0000002846247224 */ /* 0x040fe200078e02ff */
[----:B------:R-:W-:Y:S01]  /*6ed0*/  SHF.R.S32.HI R74, RZ, 0x18, R74 ;  /* 0x00000018ff4a7819 */ /* 0x000fe2000001144a */
[C---:B------:R-:W-:Y:S01]  /*6ee0*/  IMAD R37, R70.reuse, R41, RZ ;  /* 0x0000002946257224 */ /* 0x040fe200078e02ff */
[----:B------:R-:W-:Y:S01]  /*6ef0*/  SHF.R.S32.HI R75, RZ, 0x18, R75 ;  /* 0x00000018ff4b7819 */ /* 0x000fe2000001144b */
[----:B------:R-:W-:Y:S01]  /*6f00*/  IMAD R38, R70, R42, RZ ;  /* 0x0000002a46267224 */ /* 0x000fe200078e02ff */
[----:B------:R1:W-:Y:S01]  /*6f10*/  STS.128 [R161+0x4200], R100 ;  /* 0x00420064a1007388 */ /* 0x0003e20000000c00 */
[----:B------:R-:W-:Y:S01]  /*6f20*/  IMAD R36, R73, R72, R36 ;  /* 0x0000004849247224 */ /* 0x000fe200078e0224 */
[----:B------:R-:W-:Y:S01]  /*6f30*/  I2IP.S8.S32.SAT R104, R39, R34, RZ ;  /* 0x0000002227687239 */ /* 0x000fe200000014ff */
[-C--:B------:R-:W-:Y:S01]  /*6f40*/  IMAD R37, R74, R72.reuse, R37 ;  /* 0x000000484a257224 */ /* 0x080fe200078e0225 */
[----:B------:R-:W-:Y:S01]  /*6f50*/  SHF.R.S32.HI R76, RZ, 0x18, R85 ;  /* 0x00000018ff4c7819 */ /* 0x000fe20000011455 */
[----:B------:R-:W-:Y:S01]  /*6f60*/  IMAD R43, R70, R43, RZ ;  /* 0x0000002b462b7224 */ /* 0x000fe200078e02ff */
[C---:B------:R-:W-:Y:S01]  /*6f70*/  SHF.L.U32 R74, R86.reuse, 0x10, RZ ;  /* 0x00000010564a7819 */ /* 0x040fe200000006ff */
[----:B------:R-:W-:Y:S01]  /*6f80*/  IMAD R38, R75, R72, R38 ;  /* 0x000000484b267224 */ /* 0x000fe200078e0226 */
[----:B------:R-:W-:Y:S01]  /*6f90*/  PRMT R73, R86, 0x8880, RZ ;  /* 0x0000888056497816 */ /* 0x000fe200000000ff */
[----:B------:R-:W-:Y:S01]  /*6fa0*/  IMAD R40, R70, R44, RZ ;  /* 0x0000002c46287224 */ /* 0x000fe200078e02ff */
[----:B------:R-:W-:Y:S01]  /*6fb0*/  SHF.L.U32 R75, R86, 0x8, RZ ;  /* 0x00000008564b7819 */ /* 0x000fe200000006ff */
[----:B------:R-:W-:Y:S01]  /*6fc0*/  IMAD R41, R70, R45, RZ ;  /* 0x0000002d46297224 */ /* 0x000fe200078e02ff */
[----:B------:R-:W-:Y:S01]  /*6fd0*/  SHF.R.S32.HI R74, RZ, 0x18, R74 ;  /* 0x00000018ff4a7819 */ /* 0x000fe2000001144a */
[----:B------:R-:W-:Y:S01]  /*6fe0*/  IMAD R43, R76, R72, R43 ;  /* 0x000000484c2b7224 */ /* 0x000fe200078e022b */
[----:B------:R-:W-:Y:S01]  /*6ff0*/  SHF.R.S32.HI R75, RZ, 0x18, R75 ;  /* 0x00000018ff4b7819 */ /* 0x000fe2000001144b */
[C---:B------:R-:W-:Y:S01]  /*7000*/  IMAD R42, R70.reuse, R46, RZ ;  /* 0x0000002e462a7224 */ /* 0x040fe200078e02ff */
[----:B------:R-:W-:Y:S01]  /*7010*/  I2IP.S8.S32.SAT R104, R33, R32, R104 ;  /* 0x0000002021687239 */ /* 0x000fe20000001468 */
[----:B------:R-:W-:Y:S01]  /*7020*/  IMAD R40, R73, R72, R40 ;  /* 0x0000004849287224 */ /* 0x000fe200078e0228 */
[----:B------:R-:W-:Y:S01]  /*7030*/  SHF.R.S32.HI R76, RZ, 0x18, R86 ;  /* 0x00000018ff4c7819 */ /* 0x000fe20000011456 */
[----:B------:R-:W-:Y:S01]  /*7040*/  IMAD R47, R70, R47, RZ ;  /* 0x0000002f462f7224 */ /* 0x000fe200078e02ff */
[----:B------:R-:W-:Y:S01]  /*7050*/  I2IP.S8.S32.SAT R105, R43, R38, RZ ;  /* 0x000000262b697239 */ /* 0x000fe200000014ff */
[-C--:B------:R-:W-:Y:S01]  /*7060*/  IMAD R41, R74, R72.reuse, R41 ;  /* 0x000000484a297224 */ /* 0x080fe200078e0229 */
[----:B------:R-:W-:Y:S01]  /*7070*/  PRMT R73, R87, 0x8880, RZ ;  /* 0x0000888057497816 */ /* 0x000fe200000000ff */
[-C--:B------:R-:W-:Y:S01]  /*7080*/  IMAD R42, R75, R72.reuse, R42 ;  /* 0x000000484b2a7224 */ /* 0x080fe200078e022a */
[----:B------:R-:W-:Y:S01]  /*7090*/  SHF.L.U32 R74, R87, 0x10, RZ ;  /* 0x00000010574a7819 */ /* 0x000fe200000006ff */
[----:B------:R-:W-:Y:S01]  /*70a0*/  IMAD R47, R76, R72, R47 ;  /* 0x000000484c2f7224 */ /* 0x000fe200078e022f */
[----:B------:R-:W-:Y:S01]  /*70b0*/  I2IP.S8.S32.SAT R105, R37, R36, R105 ;  /* 0x0000002425697239 */ /* 0x000fe20000001469 */
[C---:B------:R-:W-:Y:S01]  /*70c0*/  IMAD R44, R70.reuse, R48, RZ ;  /* 0x00000030462c7224 */ /* 0x040fe200078e02ff */
[----:B------:R-:W-:Y:S01]  /*70d0*/  SHF.R.S32.HI R74, RZ, 0x18, R74 ;  /* 0x00000018ff4a7819 */ /* 0x000fe2000001144a */
[----:B------:R-:W-:Y:S01]  /*70e0*/  IMAD.SHL.U32 R76, R87, 0x100, RZ ;  /* 0x00000100574c7824 */ /* 0x000fe200078e00ff */
[----:B------:R-:W-:Y:S01]  /*70f0*/  I2IP.S8.S32.SAT R106, R47, R42, RZ ;  /* 0x0000002a2f6a7239 */ /* 0x000fe200000014ff */
[----:B------:R-:W-:Y:S01]  /*7100*/  IMAD R45, R70, R49, RZ ;  /* 0x00000031462d7224 */ /* 0x000fe200078e02ff */
[----:B------:R-:W-:Y:S01]  /*7110*/  PRMT R75, R88, 0x8880, RZ ;  /* 0x00008880584b7816 */ /* 0x000fe200000000ff */
[----:B------:R-:W-:Y:S01]  /*7120*/  IMAD R44, R73, R72, R44 ;  /* 0x00000048492c7224 */ /* 0x000fe200078e022c */
[----:B------:R-:W-:Y:S01]  /*7130*/  SHF.R.S32.HI R73, RZ, 0x18, R76 ;  /* 0x00000018ff497819 */ /* 0x000fe2000001144c */
[----:B------:R-:W-:Y:S01]  /*7140*/  IMAD R46, R70, R50, RZ ;  /* 0x00000032462e7224 */ /* 0x000fe200078e02ff */
[----:B------:R-:W-:Y:S01]  /*7150*/  I2IP.S8.S32.SAT R106, R41, R40, R106 ;  /* 0x00000028296a7239 */ /* 0x000fe2000000146a */
[----:B------:R-:W-:Y:S01]  /*7160*/  IMAD R45, R74, R72, R45 ;  /* 0x000000484a2d7224 */ /* 0x000fe200078e022d */
[----:B------:R-:W-:Y:S01]  /*7170*/  SHF.R.S32.HI R74, RZ, 0x18, R87 ;  /* 0x00000018ff4a7819 */ /* 0x000fe20000011457 */
[----:B------:R-:W-:Y:S01]  /*7180*/  IMAD R51, R70, R51, RZ ;  /* 0x0000003346337224 */ /* 0x000fe200078e02ff */
[----:B------:R-:W-:Y:S01]  /*7190*/  SHF.L.U32 R76, R88, 0x8, RZ ;  /* 0x00000008584c7819 */ /* 0x000fe200000006ff */
[----:B------:R-:W-:Y:S02]  /*71a0*/  IMAD R48, R70, R52, RZ ;  /* 0x0000003446307224 */ /* 0x000fe400078e02ff */
[-C--:B------:R-:W-:Y:S01]  /*71b0*/  IMAD R46, R73, R72.reuse, R46 ;  /* 0x00000048492e7224 */ /* 0x080fe200078e022e */
[----:B------:R-:W-:Y:S01]  /*71c0*/  SHF.R.S32.HI R73, RZ, 0x18, R77 ;  /* 0x00000018ff497819 */ /* 0x000fe2000001144d */
[-C--:B------:R-:W-:Y:S01]  /*71d0*/  IMAD R51, R74, R72.reuse, R51 ;  /* 0x000000484a337224 */ /* 0x080fe200078e0233 */
[----:B------:R-:W-:Y:S01]  /*71e0*/  SHF.R.S32.HI R74, RZ, 0x18, R88 ;  /* 0x00000018ff4a7819 */ /* 0x000fe20000011458 */
[----:B------:R-:W-:Y:S01]  /*71f0*/  IMAD R49, R70, R53, RZ ;  /* 0x0000003546317224 */ /* 0x000fe200078e02ff */
[----:B------:R-:W-:Y:S01]  /*7200*/  SHF.L.U32 R77, R90, 0x8, RZ ;  /* 0x000000085a4d7819 */ /* 0x000fe200000006ff */
[----:B------:R-:W-:Y:S01]  /*7210*/  IMAD R48, R75, R72, R48 ;  /* 0x000000484b307224 */ /* 0x000fe200078e0230 */
[----:B------:R-:W-:Y:S01]  /*7220*/  SHF.R.S32.HI R75, RZ, 0x18, R76 ;  /* 0x00000018ff4b7819 */ /* 0x000fe2000001144c */
[C---:B------:R-:W-:Y:S01]  /*7230*/  IMAD R50, R70.reuse, R54, RZ ;  /* 0x0000003646327224 */ /* 0x040fe200078e02ff */
[----:B------:R-:W-:Y:S01]  /*7240*/  I2IP.S8.S32.SAT R107, R51, R46, RZ ;  /* 0x0000002e336b7239 */ /* 0x000fe200000014ff */
[C---:B------:R-:W-:Y:S01]  /*7250*/  IMAD R55, R70.reuse, R55, RZ ;  /* 0x0000003746377224 */ /* 0x040fe200078e02ff */
[----:B------:R-:W-:Y:S01]  /*7260*/  SHF.L.U32 R76, R89, 0x10, RZ ;  /* 0x00000010594c7819 */ /* 0x000fe200000006ff */
[----:B------:R-:W-:Y:S01]  /*7270*/  IMAD R49, R73, R72, R49 ;  /* 0x0000004849317224 */ /* 0x000fe200078e0231 */
[----:B------:R-:W-:Y:S01]  /*7280*/  PRMT R73, R89, 0x8880, RZ ;  /* 0x0000888059497816 */ /* 0x000fe200000000ff */
[----:B------:R-:W-:Y:S01]  /*7290*/  IMAD R52, R70, R56, RZ ;  /* 0x0000003846347224 */ /* 0x000fe200078e02ff */
[----:B------:R-:W-:Y:S01]  /*72a0*/  I2IP.S8.S32.SAT R107, R45, R44, R107 ;  /* 0x0000002c2d6b7239 */ /* 0x000fe2000000146b */
[-C--:B------:R-:W-:Y:S01]  /*72b0*/  IMAD R50, R75, R72.reuse, R50 ;  /* 0x000000484b327224 */ /* 0x080fe200078e0232 */
[----:B------:R-:W-:Y:S01]  /*72c0*/  PRMT R75, R90, 0x8880, RZ ;  /* 0x000088805a4b7816 */ /* 0x000fe200000000ff */
[-C--:B------:R-:W-:Y:S01]  /*72d0*/  IMAD R55, R74, R72.reuse, R55 ;  /* 0x000000484a377224 */ /* 0x080fe200078e0237 */
[----:B------:R-:W-:Y:S01]  /*72e0*/  SHF.R.S32.HI R74, RZ, 0x18, R76 ;  /* 0x00000018ff4a7819 */ /* 0x000fe2000001144c */
[----:B------:R-:W-:Y:S01]  /*72f0*/  IMAD R52, R73, R72, R52 ;  /* 0x0000004849347224 */ /* 0x000fe200078e0234 */
[----:B------:R-:W-:Y:S01]  /*7300*/  SHF.L.U32 R73, R89, 0x8, RZ ;  /* 0x0000000859497819 */ /* 0x000fe200000006ff */
[C---:B------:R-:W-:Y:S01]  /*7310*/  IMAD R53, R70.reuse, R57, RZ ;  /* 0x0000003946357224 */ /* 0x040fe200078e02ff */
[----:B------:R1:W-:Y:S01]  /*7320*/  STS.128 [R160+0x4200], R104 ;  /* 0x00420068a0007388 */ /* 0x0003e20000000c00 */
[----:B------:R-:W-:Y:S01]  /*7330*/  IMAD R54, R70, R58, RZ ;  /* 0x0000003a46367224 */ /* 0x000fe200078e02ff */
[----:B------:R-:W-:Y:S01]  /*7340*/  SHF.R.S32.HI R73, RZ, 0x18, R73 ;  /* 0x00000018ff497819 */ /* 0x000fe20000011449 */
[----:B------:R-:W-:Y:S01]  /*7350*/  IMAD R53, R74, R72, R53 ;  /* 0x000000484a357224 */ /* 0x000fe200078e0235 */
[----:B------:R-:W-:Y:S01]  /*7360*/  SHF.L.U32 R76, R90, 0x10, RZ ;  /* 0x000000105a4c7819 */ /* 0x000fe200000006ff */
[C---:B------:R-:W-:Y:S01]  /*7370*/  IMAD R59, R70.reuse, R59, RZ ;  /* 0x0000003b463b7224 */ /* 0x040fe200078e02ff */
[----:B------:R-:W-:Y:S01]  /*7380*/  SHF.R.S32.HI R74, RZ, 0x18, R89 ;  /* 0x00000018ff4a7819 */ /* 0x000fe20000011459 */
[C---:B------:R-:W-:Y:S01]  /*7390*/  IMAD R56, R70.reuse, R60, RZ ;  /* 0x0000003c46387224 */ /* 0x040fe200078e02ff */
[----:B------:R-:W-:Y:S01]  /*73a0*/  I2IP.S8.S32.SAT R112, R55, R50, RZ ;  /* 0x0000003237707239 */ /* 0x000fe200000014ff */
[----:B------:R-:W-:Y:S01]  /*73b0*/  IMAD R54, R73, R72, R54 ;  /* 0x0000004849367224 */ /* 0x000fe200078e0236 */
[----:B------:R-:W-:Y:S01]  /*73c0*/  SHF.R.S32.HI R76, RZ, 0x18, R76 ;  /* 0x00000018ff4c7819 */ /* 0x000fe2000001144c */
[----:B------:R-:W-:Y:S01]  /*73d0*/  IMAD R57, R70, R61, RZ ;  /* 0x0000003d46397224 */ /* 0x000fe200078e02ff */
[----:B------:R-:W-:Y:S01]  /*73e0*/  I2IP.S8.S32.SAT R112, R49, R48, R112 ;  /* 0x0000003031707239 */ /* 0x000fe20000001470 */
[----:B------:R-:W-:Y:S01]  /*73f0*/  IMAD R59, R74, R72, R59 ;  /* 0x000000484a3b7224 */ /* 0x000fe200078e023b */
[----:B------:R-:W-:Y:S01]  /*7400*/  SHF.R.S32.HI R77, RZ, 0x18, R77 ;  /* 0x00000018ff4d7819 */ /* 0x000fe2000001144d */
[----:B------:R-:W-:Y:S01]  /*7410*/  IMAD R58, R70, R62, RZ ;  /* 0x0000003e463a7224 */ /* 0x000fe200078e02ff */
[----:B------:R-:W-:Y:S01]  /*7420*/  SHF.R.S32.HI R73, RZ, 0x18, R90 ;  /* 0x00000018ff497819 */ /* 0x000fe2000001145a */
[----:B------:R-:W-:Y:S01]  /*7430*/  IMAD R56, R75, R72, R56 ;  /* 0x000000484b387224 */ /* 0x000fe200078e0238 */
[----:B------:R-:W-:Y:S01]  /*7440*/  I2IP.S8.S32.SAT R113, R59, R54, RZ ;  /* 0x000000363b717239 */ /* 0x000fe200000014ff */
[----:B------:R-:W-:Y:S01]  /*7450*/  IMAD R57, R76, R72, R57 ;  /* 0x000000484c397224 */ /* 0x000fe200078e0239 */
[C---:B------:R-:W-:Y:S01]  /*7460*/  PRMT R75, R91.reuse, 0x8880, RZ ;  /* 0x000088805b4b7816 */ /* 0x040fe200000000ff */
[----:B------:R-:W-:Y:S01]  /*7470*/  IMAD.U32 R74, R91, 0x10000, RZ ;  /* 0x000100005b4a7824 */ /* 0x000fe200078e00ff */
[----:B------:R-:W-:Y:S01]  /*7480*/  I2IP.S8.S32.SAT R113, R53, R52, R113 ;  /* 0x0000003435717239 */ /* 0x000fe20000001471 */
[C---:B------:R-:W-:Y:S01]  /*7490*/  IMAD R63, R70.reuse, R63, RZ ;  /* 0x0000003f463f7224 */ /* 0x040fe200078e02ff */
[----:B------:R-:W-:Y:S01]  /*74a0*/  SHF.R.S32.HI R76, RZ, 0x18, R91 ;  /* 0x00000018ff4c7819 */ /* 0x000fe2000001145b */
[----:B------:R-:W-:Y:S01]  /*74b0*/  IMAD R58, R77, R72, R58 ;  /* 0x000000484d3a7224 */ /* 0x000fe200078e023a */
[----:B------:R-:W-:Y:S01]  /*74c0*/  SHF.L.U32 R77, R91, 0x8, RZ ;  /* 0x000000085b4d7819 */ /* 0x000fe200000006ff */
[C---:B------:R-:W-:Y:S01]  /*74d0*/  IMAD R60, R70.reuse, R64, RZ ;  /* 0x00000040463c7224 */ /* 0x040fe200078e02ff */
[----:B------:R-:W-:Y:S01]  /*74e0*/  SHF.R.S32.HI R74, RZ, 0x18, R74 ;  /* 0x00000018ff4a7819 */ /* 0x000fe2000001144a */
[C---:B------:R-:W-:Y:S01]  /*74f0*/  IMAD R61, R70.reuse, R65, RZ ;  /* 0x00000041463d7224 */ /* 0x040fe200078e02ff */
[----:B------:R-:W-:Y:S01]  /*7500*/  SHF.R.S32.HI R77, RZ, 0x18, R77 ;  /* 0x00000018ff4d7819 */ /* 0x000fe2000001144d */
[-C--:B------:R-:W-:Y:S02]  /*7510*/  IMAD R63, R73, R72.reuse, R63 ;  /* 0x00000048493f7224 */ /* 0x080fe400078e023f */
[----:B------:R-:W-:Y:S02]  /*7520*/  IMAD R60, R75, R72, R60 ;  /* 0x000000484b3c7224 */ /* 0x000fe400078e023c */
[----:B------:R-:W-:Y:S01]  /*7530*/  IMAD R62, R70, R66, RZ ;  /* 0x00000042463e7224 */ /* 0x000fe200078e02ff */
[----:B------:R-:W-:Y:S01]  /*7540*/  I2IP.S8.S32.SAT R114, R63, R58, RZ ;  /* 0x0000003a3f727239 */ /* 0x000fe200000014ff */
[----:B------:R-:W-:Y:S02]  /*7550*/  IMAD R61, R74, R72, R61 ;  /* 0x000000484a3d7224 */ /* 0x000fe400078e023d */
[----:B------:R-:W-:Y:S01]  /*7560*/  IMAD R67, R70, R67, RZ ;  /* 0x0000004346437224 */ /* 0x000fe200078e02ff */
[----:B------:R-:W-:Y:S01]  /*7570*/  I2IP.S8.S32.SAT R114, R57, R56, R114 ;  /* 0x0000003839727239 */ /* 0x000fe20000001472 */
[-C--:B------:R-:W-:Y:S02]  /*7580*/  IMAD R62, R77, R72.reuse, R62 ;  /* 0x000000484d3e7224 */ /* 0x080fe400078e023e */
[----:B------:R-:W-:Y:S05]  /*7590*/  IMAD R67, R76, R72, R67 ;  /* 0x000000484c437224 */ /* 0x000fea00078e0243 */
[----:B------:R-:W-:Y:S04]  /*75a0*/  I2IP.S8.S32.SAT R115, R67, R62, RZ ;  /* 0x0000003e43737239 */ /* 0x000fe800000014ff */
[----:B------:R-:W-:Y:S05]  /*75b0*/  I2IP.S8.S32.SAT R115, R61, R60, R115 ;  /* 0x0000003c3d737239 */ /* 0x000fea0000001473 */
[----:B------:R1:W-:Y:S01]  /*75c0*/  STS.128 [R159+0x4200], R112 ;  /* 0x004200709f007388 */ /* 0x0003e20000000c00 */
[----:B------:R-:W-:Y:S01]  /*75d0*/  @!PT LDS RZ, [RZ] ;  /* 0x00000000fffff984 */ /* 0x000fe20000000800 */
[----:B------:R-:W-:Y:S01]  /*75e0*/  @!PT LDS RZ, [RZ] ;  /* 0x00000000fffff984 */ /* 0x000fe20000000800 */
[----:B------:R-:W-:Y:S01]  /*75f0*/  @!PT LDS RZ, [RZ] ;  /* 0x00000000fffff984 */ /* 0x000fe20000000800 */
[----:B------:R-:W-:Y:S01]  /*7600*/  @!PT LDS RZ, [RZ] ;  /* 0x00000000fffff984 */ /* 0x000fe20000000800 */
[----:B------:R2:W-:Y:S07]  /*7610*/  MEMBAR.ALL.CTA ;  /* 0x0000000000007992 */ /* 0x0005ee0000008000 */
[----:B--2---:R-:W2:Y:S02]  /*7620*/  FENCE.VIEW.ASYNC.S ;  /* 0x00000000000073c6 */ /* 0x004ea40000000000 */
[----:B--2---:R-:W-:Y:S06]  /*7630*/  BAR.SYNC.DEFER_BLOCKING 0x1, 0x80 ;  /* 0x0042000000007b1d */ /* 0x004fec0000010000 */
[----:B------:R-:W-:Y:S05]  /*7640*/  @P0 BRA `(.L_x_111) ;  /* 0x0000000000280947 */ /* 0x000fea0003800000 */
[----:B------:R-:W2:Y:S01]  /*7650*/  LDCU.64 UR6, c[0x0][0x348] ;  /* 0x00006900ff0677ac */ /* 0x000ea20008000a00 */
[----:B------:R-:W-:Y:S01]  /*7660*/  UIADD3 UR4, UPT, UPT, UR44, 0x4200, URZ ;  /* 0x000042002c047890 */ /* 0x000fe2000fffe0ff */
[----:B------:R-:W-:Y:S05]  /*7670*/  UMOV UR51, UR36 ;  /* 0x0000002400337c82 */ /* 0x000fea0008000000 */
[----:B------:R-:W-:Y:S04]  /*7680*/  MOV R157, UR4 ;  /* 0x00000004009d7c02 */ /* 0x000fe80008000f00 */
[----:B------:R-:W-:Y:S01]  /*7690*/  R2UR UR48, R157 ;  /* 0x000000009d3072ca */ /* 0x000fe200000e0000 */
[----:B--2---:R-:W-:Y:S04]  /*76a0*/  UIADD3 UR4, UP0, UPT, UR6, 0x680, URZ ;  /* 0x0000068006047890 */ /* 0x004fe8000ff1e0ff */
[----:B------:R-:W-:Y:S09]  /*76b0*/  UIADD3.X UR5, UPT, UPT, URZ, UR7, URZ, UP0, !UPT ;  /* 0x00000007ff057290 */ /* 0x000ff200087fe4ff */
[----:B------:R2:W-:Y:S01]  /*76c0*/  UTMASTG.3D [UR48], [UR4] ;  /* 0x00000030040073b5 */ /* 0x0005e20008010000 */
[----:B------:R0:W-:Y:S01]  /*76d0*/  UTMACMDFLUSH ;  /* 0x00000000000079b7 */ /* 0x0001e20000000000 */
[----:B--2---:R-:W-:Y:S04]  /*76e0*/  DEPBAR.LE SB0, 0x1 ;  /* 0x000080400000791a */ /* 0x004fe80000000000 */
.L_x_111:
[----:B------:R-:W-:Y:S05]  /*76f0*/  BSYNC.RECONVERGENT B0 ;  /* 0x0000000000007941 */ /* 0x000fea0003800200 */
.L_x_110:
[----:B------:R-:W-:Y:S06]  /*7700*/  BAR.SYNC.DEFER_BLOCKING 0x1, 0x80 ;  /* 0x0042000000007b1d */ /* 0x000fec0000010000 */
[----:B------:R-:W2:Y:S01]  /*7710*/  @P6 SYNCS.PHASECHK.TRANS64.TRYWAIT P0, [R111+URZ+0xc0], R116 ;  /* 0x0000c0746f0065a7 */ /* 0x000ea200080011ff */
[----:B------:R-:W-:Y:S01]  /*7720*/  BSSY B1, `(.L_x_112) ;  /* 0x0000023000017945 */ /* 0x000fe20003800000 */
[----:B--2---:R-:W-:Y:S03]  /*7730*/  @P6 SEL R79, RZ, 0x1, !P0 ;  /* 0x00000001ff4f6807 */ /* 0x004fe60004000000 */
[----:B------:R-:W-:Y:S05]  /*7740*/  @!P6 BRA `(.L_x_113) ;  /* 0x000000000080e947 */ /* 0x000fea0003800000 */
[----:B------:R-:W-:Y:S01]  /*7750*/  ISETP.NE.AND P1, PT, R108, RZ, PT ;  /* 0x000000ff6c00720c */ /* 0x000fe20003f25270 */
[----:B------:R-:W-:Y:S01]  /*7760*/  BSSY B0, `(.L_x_114) ;  /* 0x000000a000007945 */ /* 0x000fe20003800000 */
[----:B------:R-:W-:Y:S11]  /*7770*/  ISETP.NE.AND P0, PT, R79, RZ, PT ;  /* 0x000000ff4f00720c */ /* 0x000ff60003f05270 */
[----:B------:R-:W-:Y:S04]  /*7780*/  @P1 IMAD R110, R151, 0x2000, R110 ;  /* 0x00002000976e1824 */ /* 0x000fe800078e026e */
[--C-:B------:R-:W-:Y:S01]  /*7790*/  @P1 IMAD.IADD R109, R109, 0x1, R110.reuse ;  /* 0x000000016d6d1824 */ /* 0x100fe200078e026e */
[----:B------:R-:W-:Y:S01]  /*77a0*/  @P1 IADD3 R3, PT, PT, R156, R110, RZ ;  /* 0x0000006e9c031210 */ /* 0x000fe20007ffe0ff */
[----:B------:R-:W-:Y:S01]  /*77b0*/  @P1 IMAD.IADD R2, R155, 0x1, R110 ;  /* 0x000000019b021824 */ /* 0x000fe200078e026e */
[----:B------:R-:W-:Y:S06]  /*77c0*/  @P0 BRA `(.L_x_115) ;  /* 0x00000000000c0947 */ /* 0x000fec0003800000 */
[----:B------:R-:W-:Y:S04]  /*77d0*/  SHF.L.U32 R0, R150, 0x1f, RZ ;  /* 0x0000001f96007819 */ /* 0x000fe800000006ff */
[----:B------:R-:W2:Y:S02]  /*77e0*/  SYNCS.PHASECHK.TRANS64.TRYWAIT P0, [R111+URZ+0xc0], R0 ;  /* 0x0000c0006f0075a7 */ /* 0x000ea400080011ff */
[----:B--2---:R-:W-:Y:S05]  /*77f0*/  @!P0 BRA `(.L_x_116) ;  /* 0x0000002000bc8947 */ /* 0x004fea0003800000 */
.L_x_115:
[----:B------:R-:W-:Y:S05]  /*7800*/  BSYNC B0 ;  /* 0x0000000000007941 */ /* 0x000fea0003800000 */
.L_x_114:
[----:B------:R-:W-:Y:S01]  /*7810*/  ISETP.NE.AND P0, PT, R108, RZ, PT ;  /* 0x000000ff6c00720c */ /* 0x000fe20003f05270 */
[----:B--2---:R-:W-:Y:S02]  /*7820*/  VIADD R111, R111, 0xd0 ;  /* 0x000000d06f6f7836 */ /* 0x004fe40000000000 */
[----:B------:R-:W-:Y:S02]  /*7830*/  IMAD.U32 R0, RZ, RZ, UR45 ;  /* 0x0000002dff007e24 */ /* 0x000fe4000f8e00ff */
[----:B------:R-:W-:Y:S03]  /*7840*/  VIADD R151, R151, 0x1 ;  /* 0x0000000197977836 */ /* 0x000fe60000000000 */
[----:B------:R-:W-:Y:S05]  /*7850*/  PRMT R0, R0, 0x654, R111 ;  /* 0x0000065400007816 */ /* 0x000fea000000006f */
[----:B------:R2:W3:Y:S04]  /*7860*/  @P0 LDS.128 R92, [R110+0x200] ;  /* 0x000200006e5c0984 */ /* 0x0004e80000000c00 */
[----:B------:R2:W4:Y:S04]  /*7870*/  @P0 LDS.128 R80, [R3+0x200] ;  /* 0x0002000003500984 */ /* 0x0005280000000c00 */
        /* <DEDUP_REMOVED lines=13> */
.L_x_113:
[----:B------:R-:W-:Y:S05]  /*7950*/  BSYNC B1 ;  /* 0x0000000000017941 */ /* 0x000fea0003800000 */
.L_x_112:
[----:B--2---:R-:W-:Y:S05]  /*7960*/  VIADD R3, R71, 0x40 ;  /* 0x0000004047037836 */ /* 0x004fea0000000000 */
[----:B------:R-:W-:Y:S04]  /*7970*/  SHF.R.U32.HI R3, RZ, 0x15, R3 ;  /* 0x00000015ff037819 */ /* 0x000fe80000011603 */
[----:B------:R-:W-:Y:S11]  /*7980*/  LOP3.LUT P0, RZ, R3, 0x3, R146, 0x48, !PT ;  /* 0x0000000303ff7812 */ /* 0x000ff60007804892 */
[----:B------:R-:W-:Y:S02]  /*7990*/  @!UPT UIADD3 URZ, UPT, UPT, URZ, URZ, URZ ;  /* 0x000000fffffff290 */ /* 0x000fe4000fffe0ff */
[----:B------:R-:W-:Y:S05]  /*79a0*/  @!P0 BRA `(.L_x_117) ;  /* 0x0000000000408947 */ /* 0x000fea0003800000 */
[----:B------:R-:W2:Y:S01]  /*79b0*/  LDCU.64 UR8, c[0x4][0x70] ;  /* 0x01000e00ff0877ac */ /* 0x000ea20008000a00 */
[----:B------:R-:W-:Y:S01]  /*79c0*/  MOV R3, 0x0 ;  /* 0x0000000000037802 */ /* 0x000fe20000000f00 */
[----:B------:R-:W-:Y:S02]  /*79d0*/  HFMA2 R12, -RZ, RZ, 0, 5.9604644775390625e-08 ;  /* 0x00000001ff0c7431 */ /* 0x000fe400000001ff */
[----:B------:R-:W-:Y:S02]  /*79e0*/  IMAD.MOV.U32 R8, RZ, RZ, 0x192 ;  /* 0x00000192ff087424 */ /* 0x000fe400078e00ff */
[----:B------:R-:W-:Y:S01]  /*79f0*/  IMAD.MOV.U32 R13, RZ, RZ, RZ ;  /* 0x000000ffff0d7224 */ /* 0x000fe200078e00ff */
[----:B------:R-:W5:Y:S01]  /*7a00*/  LDCU.64 UR6, c[0x4][0x78] ;  /* 0x01000f00ff0677ac */ /* 0x000f620008000a00 */
[----:B------:R-:W1:Y:S01]  /*7a10*/  LDC.64 R2, c[0x4][R3] ;  /* 0x0100000003027b82 */ /* 0x000e620000000a00 */
[----:B------:R-:W3:Y:S01]  /*7a20*/  LDCU.64 UR4, c[0x4][0x10] ;  /* 0x01000200ff0477ac */ /* 0x000ee20008000a00 */
[----:B--2---:R-:W-:Y:S01]  /*7a30*/  MOV R5, UR9 ;  /* 0x0000000900057c02 */ /* 0x004fe20008000f00 */
[----:B------:R-:W-:Y:S01]  /*7a40*/  IMAD.U32 R4, RZ, RZ, UR8 ;  /* 0x00000008ff047e24 */ /* 0x000fe2000f8e00ff */
[----:B-----5:R-:W-:Y:S01]  /*7a50*/  MOV R7, UR7 ;  /* 0x0000000700077c02 */ /* 0x020fe20008000f00 */
[----:B------:R-:W-:Y:S01]  /*7a60*/  IMAD.U32 R6, RZ, RZ, UR6 ;  /* 0x00000006ff067e24 */ /* 0x000fe2000f8e00ff */
[----:B---3--:R-:W-:Y:S01]  /*7a70*/  MOV R11, UR5 ;  /* 0x00000005000b7c02 */ /* 0x008fe20008000f00 */
[----:B------:R-:W-:Y:S02]  /*7a80*/  IMAD.U32 R10, RZ, RZ, UR4 ;  /* 0x00000004ff0a7e24 */ /* 0x000fe4000f8e00ff */
[----:B------:R-:W-:Y:S07]  /*7a90*/  LEPC R20, `(.L_x_117) ;  /* 0x000000001014794e */ /* 0x000fee0000000000 */
[----:B-1--4-:R-:W-:Y:S05]  /*7aa0*/  CALL.ABS.NOINC R2 ;  /* 0x0000000002007343 */ /* 0x012fea0003c00000 */
.L_x_117:
[----:B------:R-:W-:Y:S01]  /*7ab0*/  ISETP.NE.AND P0, PT, R158, RZ, PT ;  /* 0x000000ff9e00720c */ /* 0x000fe20003f05270 */
[----:B------:R-:W-:Y:S05]  /*7ac0*/  WARPSYNC.ALL ;  /* 0x0000000000007948 */ /* 0x000fea0003800000 */
[----:B---3--:R-:W-:Y:S01]  /*7ad0*/  IMAD.U32 R131, R94, 0x10000, RZ ;  /* 0x000100005e837824 */ /* 0x008fe200078e00ff */
[----:B------:R-:W-:Y:S01]  /*7ae0*/  R2UR UR4, R71 ;  /* 0x00000000470472ca */ /* 0x000fe200000e0000 */
[----:B----4-:R-:W-:Y:S01]  /*7af0*/  IMAD.U32 R125, R80, 0x10000, RZ ;  /* 0x00010000507d7824 */ /* 0x010fe200078e00ff */
[C---:B------:R-:W-:Y:S01]  /*7b00*/  SHF.L.U32 R135, R92.reuse, 0x10, RZ ;  /* 0x000000105c877819 */ /* 0x040fe200000006ff */
[----:B-1----:R-:W-:Y:S01]  /*7b10*/  IMAD.U32 R110, R85, 0x10000, RZ ;  /* 0x00010000556e7824 */ /* 0x002fe200078e00ff */
[----:B------:R-:W-:Y:S01]  /*7b20*/  PRMT R3, R92, 0x8880, RZ ;  /* 0x000088805c037816 */ /* 0x000fe200000000ff */
[----:B------:R-:W-:Y:S01]  /*7b30*/  IMAD.SHL.U32 R118, R82, 0x100, RZ ;  /* 0x0000010052767824 */ /* 0x000fe200078e00ff */
[----:B------:R-:W-:Y:S01]  /*7b40*/  SHF.L.U32 R73, R92, 0x8, RZ ;  /* 0x000000085c497819 */ /* 0x000fe200000006ff */
[----:B------:R-:W-:Y:S01]  /*7b50*/  IMAD.SHL.U32 R103, R87, 0x100, RZ ;  /* 0x0000010057677824 */ /* 0x000fe200078e00ff */
[----:B------:R-:W-:Y:S01]  /*7b60*/  SHF.R.S32.HI R0, RZ, 0x18, R135 ;  /* 0x00000018ff007819 */ /* 0x000fe20000011487 */
[----:B------:R-:W-:Y:S01]  /*7b70*/  BSSY.RECONVERGENT B0, `(.L_x_118) ;  /* 0x0000124000007945 */ /* 0x000fe20003800200 */
[----:B------:R-:W-:Y:S02]  /*7b80*/  SHF.R.S32.HI R73, RZ, 0x18, R73 ;  /* 0x00000018ff497819 */ /* 0x000fe40000011449 */
[----:B------:R-:W-:Y:S01]  /*7b90*/  R2UR UR5, R78 ;  /* 0x000000004e0572ca */ /* 0x000fe200000e0000 */
[----:B------:R-:W1:Y:S01]  /*7ba0*/  LDTM.x64 R4, tmem[UR4+0x40] ;  /* 0x00004004000479ee */ /* 0x000e620008340000 */
[----:B------:R-:W-:Y:S01]  /*7bb0*/  NOP ;  /* 0x0000000000007918 */ /* 0x000fe20000000000 */
[----:B------:R-:W-:Y:S02]  /*7bc0*/  SHF.R.S32.HI R74, RZ, 0x18, R92 ;  /* 0x00000018ff4a7819 */ /* 0x000fe4000001145c */
[C---:B------:R-:W-:Y:S02]  /*7bd0*/  SHF.L.U32 R2, R93.reuse, 0x10, RZ ;  /* 0x000000105d027819 */ /* 0x040fe400000006ff */
[----:B------:R-:W-:Y:S02]  /*7be0*/  PRMT R134, R93, 0x8880, RZ ;  /* 0x000088805d867816 */ /* 0x000fe400000000ff */
[----:B------:R-:W-:Y:S02]  /*7bf0*/  PRMT R132, R94, 0x8880, RZ ;  /* 0x000088805e847816 */ /* 0x000fe400000000ff */
[----:B------:R-:W-:Y:S02]  /*7c00*/  SHF.R.S32.HI R75, RZ, 0x18, R93 ;  /* 0x00000018ff4b7819 */ /* 0x000fe4000001145d */
[----:B------:R-:W-:Y:S01]  /*7c10*/  UIADD3 UR4, UPT, UPT, UR5, 0x130, URZ ;  /* 0x0000013005047890 */ /* 0x000fe2000fffe0ff */
[C---:B------:R-:W-:Y:S02]  /*7c20*/  PRMT R129, R95.reuse, 0x8880, RZ ;  /* 0x000088805f817816 */ /* 0x040fe400000000ff */
[----:B------:R-:W-:Y:S01]  /*7c30*/  SHF.R.S32.HI R76, RZ, 0x18, R94 ;  /* 0x00000018ff4c7819 */ /* 0x000fe2000001145e */
[----:B------:R-:W-:Y:S01]  /*7c40*/  UPRMT UR4, UR45, 0x654, UR4 ;  /* 0x000006542d047896 */ /* 0x000fe20008000004 */
[----:B------:R-:W-:Y:S02]  /*7c50*/  SHF.L.U32 R128, R95, 0x10, RZ ;  /* 0x000000105f807819 */ /* 0x000fe400000006ff */
[----:B------:R-:W-:Y:S02]  /*7c60*/  PRMT R126, R80, 0x8880, RZ ;  /* 0x00008880507e7816 */ /* 0x000fe400000000ff */
[----:B------:R-:W-:Y:S02]  /*7c70*/  SHF.R.S32.HI R77, RZ, 0x18, R95 ;  /* 0x00000018ff4d7819 */ /* 0x000fe4000001145f */
[C---:B------:R-:W-:Y:S01]  /*7c80*/  PRMT R123, R81.reuse, 0x8880, RZ ;  /* 0x00008880517b7816 */ /* 0x040fe200000000ff */
[C---:B-1----:R-:W-:Y:S01]  /*7c90*/  IMAD R4, R70.reuse, R4, RZ ;  /* 0x0000000446047224 */ /* 0x042fe200078e02ff */
[----:B------:R-:W-:Y:S01]  /*7ca0*/  SYNCS.ARRIVE.TRANS64.RED.A1T0 RZ, [UR4], RZ ;  /* 0x000000ffffff79a7 */ /* 0x000fe20008100404 */
[C---:B------:R-:W-:Y:S01]  /*7cb0*/  IMAD R5, R70.reuse, R5, RZ ;  /* 0x0000000546057224 */ /* 0x040fe200078e02ff */
[----:B------:R-:W-:Y:S01]  /*7cc0*/  SHF.R.S32.HI R78, RZ, 0x18, R80 ;  /* 0x00000018ff4e7819 */ /* 0x000fe20000011450 */
[----:B------:R-:W-:Y:S01]  /*7cd0*/  IMAD R6, R70, R6, RZ ;  /* 0x0000000646067224 */ /* 0x000fe200078e02ff */
[----:B------:R-:W-:Y:S01]  /*7ce0*/  SHF.L.U32 R122, R81, 0x10, RZ ;  /* 0x00000010517a7819 */ /* 0x000fe200000006ff */
[-C--:B------:R-:W-:Y:S01]  /*7cf0*/  IMAD R4, R3, R72.reuse, R4 ;  /* 0x0000004803047224 */ /* 0x080fe200078e0204 */
[----:B------:R-:W-:Y:S01]  /*7d00*/  PRMT R120, R82, 0x8880, RZ ;  /* 0x0000888052787816 */ /* 0x000fe200000000ff */
[----:B------:R-:W-:Y:S01]  /*7d10*/  IMAD R7, R70, R7, RZ ;  /* 0x0000000746077224 */ /* 0x000fe200078e02ff */
[----:B------:R-:W-:Y:S01]  /*7d20*/  SHF.R.S32.HI R79, RZ, 0x18, R81 ;  /* 0x00000018ff4f7819 */ /* 0x000fe20000011451 */
[-C--:B------:R-:W-:Y:S01]  /*7d30*/  IMAD R5, R0, R72.reuse, R5 ;  /* 0x0000004800057224 */ /* 0x080fe200078e0205 */
[----:B------:R-:W-:Y:S01]  /*7d40*/  SHF.L.U32 R119, R82, 0x10, RZ ;  /* 0x0000001052777819 */ /* 0x000fe200000006ff */
[----:B------:R-:W-:Y:S01]  /*7d50*/  IMAD R6, R73, R72, R6 ;  /* 0x0000004849067224 */ /* 0x000fe200078e0206 */
[----:B------:R-:W-:Y:S01]  /*7d60*/  MOV R73, R134 ;  /* 0x0000008600497202 */ /* 0x000fe20000000f00 */
[----:B------:R-:W-:Y:S01]  /*7d70*/  IMAD R7, R74, R72, R7 ;  /* 0x000000484a077224 */ /* 0x000fe200078e0207 */
[----:B------:R-:W-:Y:S01]  /*7d80*/  SHF.R.S32.HI R74, RZ, 0x18, R2 ;  /* 0x00000018ff4a7819 */ /* 0x000fe20000011402 */
[C---:B------:R-:W-:Y:S01]  /*7d90*/  IMAD R2, R70.reuse, R17, RZ ;  /* 0x0000001146027224 */ /* 0x040fe200078e02ff */
[----:B------:R-:W-:Y:S01]  /*7da0*/  PRMT R117, R83, 0x8880, RZ ;  /* 0x0000888053757816 */ /* 0x000fe200000000ff */
[C---:B------:R-:W-:Y:S01]  /*7db0*/  IMAD R17, R70.reuse, R21, RZ ;  /* 0x0000001546117224 */ /* 0x040fe200078e02ff */
[----:B------:R-:W-:Y:S01]  /*7dc0*/  I2IP.S8.S32.SAT R140, R7, R6, RZ ;  /* 0x00000006078c7239 */ /* 0x000fe200000014ff */
[C---:B------:R-:W-:Y:S01]  /*7dd0*/  IMAD R21, R70.reuse, R25, RZ ;  /* 0x0000001946157224 */ /* 0x040fe200078e02ff */
[----:B------:R-:W-:Y:S01]  /*7de0*/  SHF.R.S32.HI R6, RZ, 0x18, R131 ;  /* 0x00000018ff067819 */ /* 0x000fe20000011483 */
[C---:B------:R-:W-:Y:S01]  /*7df0*/  IMAD R25, R70.reuse, R29, RZ ;  /* 0x0000001d46197224 */ /* 0x040fe200078e02ff */
[----:B------:R-:W-:Y:S01]  /*7e00*/  I2IP.S8.S32.SAT R140, R5, R4, R140 ;  /* 0x00000004058c7239 */ /* 0x000fe2000000148c */
[C---:B------:R-:W-:Y:S01]  /*7e10*/  IMAD R29, R70.reuse, R33, RZ ;  /* 0x00000021461d7224 */ /* 0x040fe200078e02ff */
[----:B------:R-:W-:Y:S01]  /*7e20*/  SHF.R.S32.HI R5, RZ, 0x18, R128 ;  /* 0x00000018ff057819 */ /* 0x000fe20000011480 */
[C---:B------:R-:W-:Y:S01]  /*7e30*/  IMAD R8, R70.reuse, R8, RZ ;  /* 0x0000000846087224 */ /* 0x040fe200078e02ff */
[----:B------:R-:W-:Y:S01]  /*7e40*/  SHF.L.U32 R116, R83, 0x10, RZ ;  /* 0x0000001053747819 */ /* 0x000fe200000006ff */
[----:B------:R-:W-:Y:S01]  /*7e50*/  IMAD R33, R70, R37, RZ ;  /* 0x0000002546217224 */ /* 0x000fe200078e02ff */
[----:B------:R-:W-:Y:S01]  /*7e60*/  PRMT R114, R84, 0x8880, RZ ;  /* 0x0000888054727816 */ /* 0x000fe200000000ff */
[----:B------:R-:W-:Y:S01]  /*7e70*/  IMAD R37, R70, R41, RZ ;  /* 0x0000002946257224 */ /* 0x000fe200078e02ff */
[----:B------:R-:W-:Y:S01]  /*7e80*/  SHF.L.U32 R113, R84, 0x10, RZ ;  /* 0x0000001054717819 */ /* 0x000fe200000006ff */
[C---:B------:R-:W-:Y:S01]  /*7e90*/  IMAD R9, R70.reuse, R9, RZ ;  /* 0x0000000946097224 */ /* 0x040fe200078e02ff */
[C---:B------:R-:W-:Y:S01]  /*7ea0*/  PRMT R111, R85.reuse, 0x8880, RZ ;  /* 0x00008880556f7816 */ /* 0x040fe200000000ff */
[C---:B------:R-:W-:Y:S01]  /*7eb0*/  IMAD R41, R70.reuse, R45, RZ ;  /* 0x0000002d46297224 */ /* 0x040fe200078e02ff */
[----:B------:R-:W-:Y:S01]  /*7ec0*/  SHF.L.U32 R109, R85, 0x8, RZ ;  /* 0x00000008556d7819 */ /* 0x000fe200000006ff */
[----:B------:R-:W-:Y:S01]  /*7ed0*/  IMAD R45, R70, R49, RZ ;  /* 0x00000031462d7224 */ /* 0x000fe200078e02ff */
[----:B------:R-:W-:Y:S01]  /*7ee0*/  PRMT R108, R86, 0x8880, RZ ;  /* 0x00008880566c7816 */ /* 0x000fe200000000ff */
[----:B------:R-:W-:Y:S01]  /*7ef0*/  IMAD R10, R70, R10, RZ ;  /* 0x0000000a460a7224 */ /* 0x000fe200078e02ff */
[----:B------:R-:W-:Y:S01]  /*7f00*/  SHF.L.U32 R107, R86, 0x10, RZ ;  /* 0x00000010566b7819 */ /* 0x000fe200000006ff */
[C---:B------:R-:W-:Y:S01]  /*7f10*/  IMAD R49, R70.reuse, R53, RZ ;  /* 0x0000003546317224 */ /* 0x040fe200078e02ff */
[----:B------:R-:W-:Y:S01]  /*7f20*/  PRMT R105, R87, 0x8880, RZ ;  /* 0x0000888057697816 */ /* 0x000fe200000000ff */
[-C--:B------:R-:W-:Y:S01]  /*7f30*/  IMAD R8, R73, R72.reuse, R8 ;  /* 0x0000004849087224 */ /* 0x080fe200078e0208 */
[----:B------:R-:W-:Y:S01]  /*7f40*/  SHF.L.U32 R104, R87, 0x10, RZ ;  /* 0x0000001057687819 */ /* 0x000fe200000006ff */
[----:B------:R-:W-:Y:S01]  /*7f50*/  IMAD R53, R70, R57, RZ ;  /* 0x0000003946357224 */ /* 0x000fe200078e02ff */
[----:B------:R-:W-:Y:S01]  /*7f60*/  PRMT R102, R88, 0x8880, RZ ;  /* 0x0000888058667816 */ /* 0x000fe200000000ff */
[----:B------:R-:W-:Y:S01]  /*7f70*/  IMAD R11, R70, R11, RZ ;  /* 0x0000000b460b7224 */ /* 0x000fe200078e02ff */
[----:B------:R-:W-:Y:S01]  /*7f80*/  SHF.L.U32 R101, R88, 0x10, RZ ;  /* 0x0000001058657819 */ /* 0x000fe200000006ff */
[----:B------:R-:W-:Y:S01]  /*7f90*/  IMAD R57, R70, R61, RZ ;  /* 0x0000003d46397224 */ /* 0x000fe200078e02ff */
[C---:B------:R-:W-:Y:S01]  /*7fa0*/  PRMT R99, R89.reuse, 0x8880, RZ ;  /* 0x0000888059637816 */ /* 0x040fe200000000ff */
[----:B------:R-:W-:Y:S01]  /*7fb0*/  IMAD R9, R74, R72, R9 ;  /* 0x000000484a097224 */ /* 0x000fe200078e0209 */
[----:B------:R-:W-:Y:S01]  /*7fc0*/  SHF.L.U32 R98, R89, 0x10, RZ ;  /* 0x0000001059627819 */ /* 0x000fe200000006ff */
[----:B------:R-:W-:Y:S01]  /*7fd0*/  IMAD R61, R70, R65, RZ ;  /* 0x00000041463d7224 */ /* 0x000fe200078e02ff */
[----:B------:R-:W-:Y:S01]  /*7fe0*/  PRMT R96, R90, 0x8880, RZ ;  /* 0x000088805a607816 */ /* 0x000fe200000000ff */
[C---:B------:R-:W-:Y:S01]  /*7ff0*/  IMAD R12, R70.reuse, R12, RZ ;  /* 0x0000000c460c7224 */ /* 0x040fe200078e02ff */
[----:B------:R-:W-:Y:S01]  /*8000*/  SHF.L.U32 R92, R91, 0x10, RZ ;  /* 0x000000105b5c7819 */ /* 0x000fe200000006ff */
[----:B------:R-:W-:Y:S01]  /*8010*/  IMAD.MOV.U32 R65, RZ, RZ, R132 ;  /* 0x000000ffff417224 */ /* 0x000fe200078e0084 */
[----:B------:R-:W-:Y:S01]  /*8020*/  SHF.L.U32 R133, R93, 0x8, RZ ;  /* 0x000000085d857819 */ /* 0x000fe200000006ff */
[C---:B------:R-:W-:Y:S01]  /*8030*/  IMAD R13, R70.reuse, R13, RZ ;  /* 0x0000000d460d7224 */ /* 0x040fe200078e02ff */
[----:B------:R-:W-:Y:S01]  /*8040*/  PRMT R93, R91, 0x8880, RZ ;  /* 0x000088805b5d7816 */ /* 0x000fe200000000ff */
[C---:B------:R-:W-:Y:S01]  /*8050*/  IMAD R14, R70.reuse, R14, RZ ;  /* 0x0000000e460e7224 */ /* 0x040fe200078e02ff */
[----:B------:R-:W-:Y:S01]  /*8060*/  SHF.R.S32.HI R7, RZ, 0x18, R133 ;  /* 0x00000018ff077819 */ /* 0x000fe20000011485 */
[----:B------:R-:W-:Y:S01]  /*8070*/  IMAD R15, R70, R15, RZ ;  /* 0x0000000f460f7224 */ /* 0x000fe200078e02ff */
[----:B------:R-:W-:Y:S01]  /*8080*/  SHF.L.U32 R130, R94, 0x8, RZ ;  /* 0x000000085e827819 */ /* 0x000fe200000006ff */
[----:B------:R-:W-:Y:S01]  /*8090*/  IMAD R0, R70, R16, RZ ;  /* 0x0000001046007224 */ /* 0x000fe200078e02ff */
[----:B------:R-:W-:Y:S01]  /*80a0*/  SHF.L.U32 R127, R95, 0x8, RZ ;  /* 0x000000085f7f7819 */ /* 0x000fe200000006ff */
[-C--:B------:R-:W-:Y:S01]  /*80b0*/  IMAD R10, R7, R72.reuse, R10 ;  /* 0x00000048070a7224 */ /* 0x080fe200078e020a */
[----:B------:R-:W-:Y:S01]  /*80c0*/  MOV R7, R129 ;  /* 0x0000008100077202 */ /* 0x000fe20000000f00 */
[-C--:B------:R-:W-:Y:S01]  /*80d0*/  IMAD R11, R75, R72.reuse, R11 ;  /* 0x000000484b0b7224 */ /* 0x080fe200078e020b */
[----:B------:R-:W-:Y:S01]  /*80e0*/  SHF.R.S32.HI R73, RZ, 0x18, R130 ;  /* 0x00000018ff497819 */ /* 0x000fe20000011482 */
[-C--:B------:R-:W-:Y:S01]  /*80f0*/  IMAD R12, R65, R72.reuse, R12 ;  /* 0x00000048410c7224 */ /* 0x080fe200078e020c */
[----:B------:R-:W-:Y:S01]  /*8100*/  SHF.R.S32.HI R4, RZ, 0x18, R127 ;  /* 0x00000018ff047819 */ /* 0x000fe2000001147f */
[----:B------:R-:W-:Y:S01]  /*8110*/  IMAD R13, R6, R72, R13 ;  /* 0x00000048060d7224 */ /* 0x000fe200078e020d */
[----:B------:R-:W-:Y:S01]  /*8120*/  I2IP.S8.S32.SAT R10, R11, R10, RZ ;  /* 0x0000000a0b0a7239 */ /* 0x000fe200000014ff */
[-C--:B------:R-:W-:Y:S01]  /*8130*/  IMAD R14, R73, R72.reuse, R14 ;  /* 0x00000048490e7224 */ /* 0x080fe200078e020e */
[----:B------:R-:W-:Y:S01]  /*8140*/  SHF.R.S32.HI R6, RZ, 0x18, R125 ;  /* 0x00000018ff067819 */ /* 0x000fe2000001147d */
[----:B------:R-:W-:Y:S01]  /*8150*/  IMAD R15, R76, R72, R15 ;  /* 0x000000484c0f7224 */ /* 0x000fe200078e020f */
[----:B------:R-:W-:Y:S01]  /*8160*/  I2IP.S8.S32.SAT R141, R9, R8, R10 ;  /* 0x00000008098d7239 */ /* 0x000fe2000000140a */
[----:B------:R-:W-:Y:S01]  /*8170*/  IMAD R3, R70, R18, RZ ;  /* 0x0000001246037224 */ /* 0x000fe200078e02ff */
[----:B------:R-:W-:Y:S01]  /*8180*/  SHF.L.U32 R124, R80, 0x8, RZ ;  /* 0x00000008507c7819 */ /* 0x000fe200000006ff */
[----:B------:R-:W-:Y:S01]  /*8190*/  IMAD R0, R7, R72, R0 ;  /* 0x0000004807007224 */ /* 0x000fe200078e0200 */
[----:B------:R-:W-:Y:S01]  /*81a0*/  I2IP.S8.S32.SAT R14, R15, R14, RZ ;  /* 0x0000000e0f0e7239 */ /* 0x000fe200000014ff */
[----:B------:R-:W-:Y:S01]  /*81b0*/  IMAD R19, R70, R19, RZ ;  /* 0x0000001346137224 */ /* 0x000fe200078e02ff */
[----:B------:R-:W-:Y:S01]  /*81c0*/  SHF.R.S32.HI R7, RZ, 0x18, R124 ;  /* 0x00000018ff077819 */ /* 0x000fe2000001147c */
[----:B------:R-:W-:Y:S01]  /*81d0*/  IMAD R2, R5, R72, R2 ;  /* 0x0000004805027224 */ /* 0x000fe200078e0202 */
[----:B------:R-:W-:Y:S01]  /*81e0*/  I2IP.S8.S32.SAT R142, R13, R12, R14 ;  /* 0x0000000c0d8e7239 */ /* 0x000fe2000000140e */
[----:B------:R-:W-:Y:S01]  /*81f0*/  IMAD R3, R4, R72, R3 ;  /* 0x0000004804037224 */ /* 0x000fe200078e0203 */
[----:B------:R-:W-:Y:S01]  /*8200*/  MOV R5, R126 ;  /* 0x0000007e00057202 */ /* 0x000fe20000000f00 */
[C---:B------:R-:W-:Y:S01]  /*8210*/  IMAD R16, R70.reuse, R20, RZ ;  /* 0x0000001446107224 */ /* 0x040fe200078e02ff */
[----:B------:R-:W-:Y:S01]  /*8220*/  SHF.R.S32.HI R4, RZ, 0x18, R122 ;  /* 0x00000018ff047819 */ /* 0x000fe2000001147a */
[----:B------:R-:W-:Y:S01]  /*8230*/  IMAD R19, R77, R72, R19 ;  /* 0x000000484d137224 */ /* 0x000fe200078e0213 */
[----:B------:R-:W-:Y:S01]  /*8240*/  SHF.R.S32.HI R80, RZ, 0x18, R82 ;  /* 0x00000018ff507819 */ /* 0x000fe20000011452 */
[C---:B------:R-:W-:Y:S01]  /*8250*/  IMAD R18, R70.reuse, R22, RZ ;  /* 0x0000001646127224 */ /* 0x040fe200078e02ff */
[----:B------:R-:W-:Y:S01]  /*8260*/  SHF.R.S32.HI R82, RZ, 0x18, R84 ;  /* 0x00000018ff527819 */ /* 0x000fe20000011454 */
[-C--:B------:R-:W-:Y:S01]  /*8270*/  IMAD R16, R5, R72.reuse, R16 ;  /* 0x0000004805107224 */ /* 0x080fe200078e0210 */
[----:B------:R-:W-:Y:S01]  /*8280*/  I2IP.S8.S32.SAT R19, R19, R3, RZ ;  /* 0x0000000313137239 */ /* 0x000fe200000014ff */
[----:B------:R-:W-:Y:S01]  /*8290*/  IMAD R23, R70, R23, RZ ;  /* 0x0000001746177224 */ /* 0x000fe200078e02ff */
[----:B------:R-:W-:Y:S01]  /*82a0*/  MOV R3, R123 ;  /* 0x0000007b00037202 */ /* 0x000fe20000000f00 */
[----:B------:R-:W-:Y:S01]  /*82b0*/  IMAD R17, R6, R72, R17 ;  /* 0x0000004806117224 */ /* 0x000fe200078e0211 */
[----:B------:R-:W-:Y:S01]  /*82c0*/  I2IP.S8.S32.SAT R143, R2, R0, R19 ;  /* 0x00000000028f7239 */ /* 0x000fe20000001413 */
[----:B------:R-:W-:Y:S01]  /*82d0*/  IMAD R20, R70, R24, RZ ;  /* 0x0000001846147224 */ /* 0x000fe200078e02ff */
[----:B------:R-:W-:Y:S01]  /*82e0*/  MOV R5, R120 ;  /* 0x0000007800057202 */ /* 0x000fe20000000f00 */
[-C--:B------:R-:W-:Y:S01]  /*82f0*/  IMAD R18, R7, R72.reuse, R18 ;  /* 0x0000004807127224 */ /* 0x080fe200078e0212 */
[----:B------:R-:W-:Y:S01]  /*8300*/  SHF.L.U32 R121, R81, 0x8, RZ ;  /* 0x0000000851797819 */ /* 0x000fe200000006ff */
[-C--:B------:R-:W-:Y:S01]  /*8310*/  IMAD R23, R78, R72.reuse, R23 ;  /* 0x000000484e177224 */ /* 0x080fe200078e0217 */
[----:B------:R1:W-:Y:S01]  /*8320*/  STS.128 [R144+UR44+0x6200], R140 ;  /* 0x0062008c90007988 */ /* 0x0003e20008000c2c */
[----:B------:R-:W-:Y:S01]  /*8330*/  IMAD R20, R3, R72, R20 ;  /* 0x0000004803147224 */ /* 0x000fe200078e0214 */
[----:B------:R-:W-:Y:S01]  /*8340*/  SHF.R.S32.HI R3, RZ, 0x18, R121 ;  /* 0x00000018ff037819 */ /* 0x000fe20000011479 */
[C---:B------:R-:W-:Y:S01]  /*8350*/  IMAD R22, R70.reuse, R26, RZ ;  /* 0x0000001a46167224 */ /* 0x040fe200078e02ff */
[----:B------:R-:W-:Y:S01]  /*8360*/  I2IP.S8.S32.SAT R18, R23, R18, RZ ;  /* 0x0000001217127239 */ /* 0x000fe200000014ff */
[----:B------:R-:W-:Y:S01]  /*8370*/  IMAD R27, R70, R27, RZ ;  /* 0x0000001b461b7224 */ /* 0x000fe200078e02ff */
[----:B------:R-:W-:Y:S01]  /*8380*/  SHF.R.S32.HI R0, RZ, 0x18, R119 ;  /* 0x00000018ff007819 */ /* 0x000fe20000011477 */
[----:B------:R-:W-:Y:S01]  /*8390*/  IMAD R21, R4, R72, R21 ;  /* 0x0000004804157224 */ /* 0x000fe200078e0215 */
[----:B------:R-:W-:Y:S01]  /*83a0*/  I2IP.S8.S32.SAT R16, R17, R16, R18 ;  /* 0x0000001011107239 */ /* 0x000fe20000001412 */
[C---:B------:R-:W-:Y:S01]  /*83b0*/  IMAD R24, R70.reuse, R28, RZ ;  /* 0x0000001c46187224 */ /* 0x040fe200078e02ff */
[----:B------:R-:W-:Y:S01]  /*83c0*/  SHF.R.S32.HI R7, RZ, 0x18, R118 ;  /* 0x00000018ff077819 */ /* 0x000fe20000011476 */
[-C--:B------:R-:W-:Y:S01]  /*83d0*/  IMAD R22, R3, R72.reuse, R22 ;  /* 0x0000004803167224 */ /* 0x080fe200078e0216 */
[----:B------:R-:W-:Y:S01]  /*83e0*/  SHF.R.S32.HI R81, RZ, 0x18, R83 ;  /* 0x00000018ff517819 */ /* 0x000fe20000011453 */
[----:B------:R-:W-:Y:S01]  /*83f0*/  IMAD R27, R79, R72, R27 ;  /* 0x000000484f1b7224 */ /* 0x000fe200078e021b */
[----:B------:R-:W-:Y:S01]  /*8400*/  SHF.L.U32 R115, R83, 0x8, RZ ;  /* 0x0000000853737819 */ /* 0x000fe200000006ff */
[C---:B------:R-:W-:Y:S01]  /*8410*/  IMAD R26, R70.reuse, R30, RZ ;  /* 0x0000001e461a7224 */ /* 0x040fe200078e02ff */
[----:B------:R-:W-:Y:S01]  /*8420*/  SHF.R.S32.HI R83, RZ, 0x18, R85 ;  /* 0x00000018ff537819 */ /* 0x000fe20000011455 */
[----:B------:R-:W-:Y:S01]  /*8430*/  IMAD R24, R5, R72, R24 ;  /* 0x0000004805187224 */ /* 0x000fe200078e0218 */
[----:B------:R-:W-:Y:S01]  /*8440*/  I2IP.S8.S32.SAT R17, R27, R22, RZ ;  /* 0x000000161b117239 */ /* 0x000fe200000014ff */
[----:B------:R-:W-:Y:S01]  /*8450*/  IMAD R31, R70, R31, RZ ;  /* 0x0000001f461f7224 */ /* 0x000fe200078e02ff */
[----:B------:R-:W-:Y:S01]  /*8460*/  SHF.R.S32.HI R85, RZ, 0x18, R87 ;  /* 0x00000018ff557819 */ /* 0x000fe20000011457 */
[----:B------:R-:W-:Y:S01]  /*8470*/  IMAD R25, R0, R72, R25 ;  /* 0x0000004800197224 */ /* 0x000fe200078e0219 */
[----:B------:R-:W-:Y:S01]  /*8480*/  I2IP.S8.S32.SAT R17, R21, R20, R17 ;  /* 0x0000001415117239 */ /* 0x000fe20000001411 */
[----:B------:R-:W-:Y:S01]  /*8490*/  IMAD R28, R70, R32, RZ ;  /* 0x00000020461c7224 */ /* 0x000fe200078e02ff */
[----:B------:R-:W-:Y:S01]  /*84a0*/  SHF.R.S32.HI R0, RZ, 0x18, R116 ;  /* 0x00000018ff007819 */ /* 0x000fe20000011474 */
[-C--:B------:R-:W-:Y:S01]  /*84b0*/  IMAD R26, R7, R72.reuse, R26 ;  /* 0x00000048071a7224 */ /* 0x080fe200078e021a */
[----:B------:R-:W-:Y:S01]  /*84c0*/  SHF.R.S32.HI R5, RZ, 0x18, R115 ;  /* 0x00000018ff057819 */ /* 0x000fe20000011473 */
[----:B------:R-:W-:Y:S01]  /*84d0*/  IMAD.MOV.U32 R3, RZ, RZ, R117 ;  /* 0x000000ffff037224 */ /* 0x000fe200078e0075 */
[----:B------:R-:W-:Y:S01]  /*84e0*/  SHF.R.S32.HI R7, RZ, 0x18, R109 ;  /* 0x00000018ff077819 */ /* 0x000fe2000001146d */
[----:B------:R-:W-:Y:S01]  /*84f0*/  IMAD R31, R80, R72, R31 ;  /* 0x00000048501f7224 */ /* 0x000fe200078e021f */
[----:B------:R-:W-:Y:S01]  /*8500*/  SHF.R.S32.HI R87, RZ, 0x18, R89 ;  /* 0x00000018ff577819 */ /* 0x000fe20000011459 */
[----:B------:R-:W-:Y:S01]  /*8510*/  IMAD R30, R70, R34, RZ ;  /* 0x00000022461e7224 */ /* 0x000fe200078e02ff */
[----:B------:R-:W-:Y:S01]  /*8520*/  SHF.L.U32 R112, R84, 0x8, RZ ;  /* 0x0000000854707819 */ /* 0x000fe200000006ff */
[----:B------:R-:W-:Y:S01]  /*8530*/  IMAD R28, R3, R72, R28 ;  /* 0x00000048031c7224 */ /* 0x000fe200078e021c */
[----:B------:R-:W-:Y:S01]  /*8540*/  I2IP.S8.S32.SAT R18, R31, R26, RZ ;  /* 0x0000001a1f127239 */ /* 0x000fe200000014ff */
[----:B------:R-:W-:Y:S01]  /*8550*/  IMAD R35, R70, R35, RZ ;  /* 0x0000002346237224 */ /* 0x000fe200078e02ff */
[----:B------:R-:W-:Y:S01]  /*8560*/  MOV R3, R114 ;  /* 0x0000007200037202 */ /* 0x000fe20000000f00 */
[----:B------:R-:W-:Y:S01]  /*8570*/  IMAD R29, R0, R72, R29 ;  /* 0x00000048001d7224 */ /* 0x000fe200078e021d */
[----:B------:R-:W-:Y:S01]  /*8580*/  I2IP.S8.S32.SAT R18, R25, R24, R18 ;  /* 0x0000001819127239 */ /* 0x000fe20000001412 */
[C---:B------:R-:W-:Y:S01]  /*8590*/  IMAD R32, R70.reuse, R36, RZ ;  /* 0x0000002446207224 */ /* 0x040fe200078e02ff */
[----:B------:R-:W-:Y:S01]  /*85a0*/  SHF.R.S32.HI R0, RZ, 0x18, R113 ;  /* 0x00000018ff007819 */ /* 0x000fe20000011471 */
[-C--:B------:R-:W-:Y:S01]  /*85b0*/  IMAD R30, R5, R72.reuse, R30 ;  /* 0x00000048051e7224 */ /* 0x080fe200078e021e */
[----:B------:R-:W-:Y:S01]  /*85c0*/  MOV R5, R111 ;  /* 0x0000006f00057202 */ /* 0x000fe20000000f00 */
[-C--:B------:R-:W-:Y:S01]  /*85d0*/  IMAD R35, R81, R72.reuse, R35 ;  /* 0x0000004851237224 */ /* 0x080fe200078e0223 */
[----:B------:R-:W-:Y:S01]  /*85e0*/  SHF.R.S32.HI R84, RZ, 0x18, R86 ;  /* 0x00000018ff547819 */ /* 0x000fe20000011456 */
[----:B------:R-:W-:Y:S01]  /*85f0*/  IMAD R32, R3, R72, R32 ;  /* 0x0000004803207224 */ /* 0x000fe200078e0220 */
[----:B------:R-:W-:Y:S01]  /*8600*/  SHF.R.S32.HI R3, RZ, 0x18, R112 ;  /* 0x00000018ff037819 */ /* 0x000fe20000011470 */
[C---:B------:R-:W-:Y:S01]  /*8610*/  IMAD R34, R70.reuse, R38, RZ ;  /* 0x0000002646227224 */ /* 0x040fe200078e02ff */
[----:B------:R-:W-:Y:S01]  /*8620*/  I2IP.S8.S32.SAT R19, R35, R30, RZ ;  /* 0x0000001e23137239 */ /* 0x000fe200000014ff */
[----:B------:R-:W-:Y:S01]  /*8630*/  IMAD R39, R70, R39, RZ ;  /* 0x0000002746277224 */ /* 0x000fe200078e02ff */
[----:B------:R-:W-:Y:S01]  /*8640*/  SHF.L.U32 R106, R86, 0x8, RZ ;  /* 0x00000008566a7819 */ /* 0x000fe200000006ff */
[----:B------:R-:W-:Y:S01]  /*8650*/  IMAD R33, R0, R72, R33 ;  /* 0x0000004800217224 */ /* 0x000fe200078e0221 */
[----:B------:R-:W-:Y:S01]  /*8660*/  I2IP.S8.S32.SAT R19, R29, R28, R19 ;  /* 0x0000001c1d137239 */ /* 0x000fe20000001413 */
[----:B------:R-:W-:Y:S01]  /*8670*/  IMAD R36, R70, R40, RZ ;  /* 0x0000002846247224 */ /* 0x000fe200078e02ff */
[----:B------:R-:W-:Y:S01]  /*8680*/  SHF.R.S32.HI R0, RZ, 0x18, R110 ;  /* 0x00000018ff007819 */ /* 0x000fe2000001146e */
[----:B------:R-:W-:Y:S01]  /*8690*/  IMAD R34, R3, R72, R34 ;  /* 0x0000004803227224 */ /* 0x000fe200078e0222 */
[----:B------:R-:W-:Y:S01]  /*86a0*/  MOV R3, R108 ;  /* 0x0000006c00037202 */ /* 0x000fe20000000f00 */
[----:B------:R-:W-:Y:S01]  /*86b0*/  IMAD R39, R82, R72, R39 ;  /* 0x0000004852277224 */ /* 0x000fe200078e0227 */
[----:B------:R1:W-:Y:S01]  /*86c0*/  STS.128 [R161+0x6200], R16 ;  /* 0x00620010a1007388 */ /* 0x0003e20000000c00 */
[C---:B------:R-:W-:Y:S01]  /*86d0*/  IMAD R38, R70.reuse, R42, RZ ;  /* 0x0000002a46267224 */ /* 0x040fe200078e02ff */
[----:B------:R-:W-:Y:S01]  /*86e0*/  SHF.R.S32.HI R86, RZ, 0x18, R88 ;  /* 0x00000018ff567819 */ /* 0x000fe20000011458 */
[----:B------:R-:W-:Y:S01]  /*86f0*/  IMAD R36, R5, R72, R36 ;  /* 0x0000004805247224 */ /* 0x000fe200078e0224 */
[----:B------:R-:W-:Y:S01]  /*8700*/  I2IP.S8.S32.SAT R34, R39, R34, RZ ;  /* 0x0000002227227239 */ /* 0x000fe200000014ff */
[----:B------:R-:W-:Y:S01]  /*8710*/  IMAD R43, R70, R43, RZ ;  /* 0x0000002b462b7224 */ /* 0x000fe200078e02ff */
[----:B------:R-:W-:Y:S01]  /*8720*/  MOV R5, R105 ;  /* 0x0000006900057202 */ /* 0x000fe20000000f00 */
[----:B------:R-:W-:Y:S01]  /*8730*/  IMAD R37, R0, R72, R37 ;  /* 0x0000004800257224 */ /* 0x000fe200078e0225 */
[----:B------:R-:W-:Y:S01]  /*8740*/  I2IP.S8.S32.SAT R32, R33, R32, R34 ;  /* 0x0000002021207239 */ /* 0x000fe20000001422 */
[----:B------:R-:W-:Y:S01]  /*8750*/  IMAD R40, R70, R44, RZ ;  /* 0x0000002c46287224 */ /* 0x000fe200078e02ff */
[----:B------:R-:W-:Y:S01]  /*8760*/  SHF.R.S32.HI R0, RZ, 0x18, R107 ;  /* 0x00000018ff007819 */ /* 0x000fe2000001146b */
[-C--:B------:R-:W-:Y:S01]  /*8770*/  IMAD R38, R7, R72.reuse, R38 ;  /* 0x0000004807267224 */ /* 0x080fe200078e0226 */
[----:B------:R-:W-:Y:S01]  /*8780*/  SHF.R.S32.HI R7, RZ, 0x18, R103 ;  /* 0x00000018ff077819 */ /* 0x000fe20000011467 */
[-C--:B------:R-:W-:Y:S01]  /*8790*/  IMAD R43, R83, R72.reuse, R43 ;  /* 0x00000048532b7224 */ /* 0x080fe200078e022b */
[----:B------:R-:W-:Y:S01]  /*87a0*/  SHF.L.U32 R100, R88, 0x8, RZ ;  /* 0x0000000858647819 */ /* 0x000fe200000006ff */
        /* <DEDUP_REMOVED lines=11> */
[----:B------:R-:W-:Y:S01]  /*8860*/  SHF.L.U32 R97, R89, 0x8, RZ ;  /* 0x0000000859617819 */ /* 0x000fe200000006ff */
        /* <DEDUP_REMOVED lines=13> */
[----:B------:R-:W-:Y:S01]  /*8940*/  IADD3 R68, PT, PT, R68, 0x1, RZ ;  /* 0x0000000144447810 */ /* 0x000fe20007ffe0ff */
[----:B------:R-:W-:Y:S02]  /*8950*/  IMAD.MOV.U32 R3, RZ, RZ, R102 ;  /* 0x000000ffff037224 */ /* 0x000fe400078e0066 */
[-C--:B------:R-:W-:Y:S02]  /*8960*/  IMAD R51, R85, R72.reuse, R51 ;  /* 0x0000004855337224 */ /* 0x080fe400078e0233 */
[----:B------:R-:W-:Y:S01]  /*8970*/  IMAD R48, R3, R72, R48 ;  /* 0x0000004803307224 */ /* 0x000fe200078e0230 */
[----:B------:R-:W-:Y:S01]  /*8980*/  SHF.R.S32.HI R3, RZ, 0x18, R100 ;  /* 0x00000018ff037819 */ /* 0x000fe20000011464 */
[C---:B------:R-:W-:Y:S01]  /*8990*/  IMAD R50, R70.reuse, R54, RZ ;  /* 0x0000003646327224 */ /* 0x040fe200078e02ff */
[----:B------:R-:W-:Y:S01]  /*89a0*/  I2IP.S8.S32.SAT R35, R51, R46, RZ ;  /* 0x0000002e33237239 */ /* 0x000fe200000014ff */
[----:B------:R-:W-:Y:S02]  /*89b0*/  IMAD R55, R70, R55, RZ ;  /* 0x0000003746377224 */ /* 0x000fe400078e02ff */
[----:B------:R-:W-:Y:S01]  /*89c0*/  IMAD R49, R0, R72, R49 ;  /* 0x0000004800317224 */ /* 0x000fe200078e0231 */
[----:B------:R-:W-:Y:S01]  /*89d0*/  I2IP.S8.S32.SAT R35, R45, R44, R35 ;  /* 0x0000002c2d237239 */ /* 0x000fe20000001423 */
[----:B------:R-:W-:Y:S01]  /*89e0*/  IMAD R52, R70, R56, RZ ;  /* 0x0000003846347224 */ /* 0x000fe200078e02ff */
[----:B------:R-:W-:Y:S01]  /*89f0*/  SHF.R.S32.HI R0, RZ, 0x18, R98 ;  /* 0x00000018ff007819 */ /* 0x000fe20000011462 */
[-C--:B------:R-:W-:Y:S01]  /*8a00*/  IMAD R50, R3, R72.reuse, R50 ;  /* 0x0000004803327224 */ /* 0x080fe200078e0232 */
[----:B------:R-:W-:Y:S01]  /*8a10*/  SHF.R.S32.HI R3, RZ, 0x18, R97 ;  /* 0x00000018ff037819 */ /* 0x000fe20000011461 */
[----:B------:R-:W-:Y:S01]  /*8a20*/  IMAD R55, R86, R72, R55 ;  /* 0x0000004856377224 */ /* 0x000fe200078e0237 */
[----:B------:R1:W-:Y:S01]  /*8a30*/  STS.128 [R160+0x6200], R32 ;  /* 0x00620020a0007388 */ /* 0x0003e20000000c00 */
[----:B------:R-:W-:Y:S01]  /*8a40*/  IMAD.U32 R95, R90, 0x10000, RZ ;  /* 0x000100005a5f7824 */ /* 0x000fe200078e00ff */
[----:B------:R-:W-:Y:S01]  /*8a50*/  SHF.L.U32 R90, R91, 0x8, RZ ;  /* 0x000000085b5a7819 */ /* 0x000fe200000006ff */
[C---:B------:R-:W-:Y:S01]  /*8a60*/  IMAD R54, R70.reuse, R58, RZ ;  /* 0x0000003a46367224 */ /* 0x040fe200078e02ff */
[----:B------:R-:W-:Y:S01]  /*8a70*/  I2IP.S8.S32.SAT R50, R55, R50, RZ ;  /* 0x0000003237327239 */ /* 0x000fe200000014ff */
[----:B------:R-:W-:Y:S01]  /*8a80*/  IMAD R52, R5, R72, R52 ;  /* 0x0000004805347224 */ /* 0x000fe200078e0234 */
[----:B------:R-:W-:Y:S01]  /*8a90*/  MOV R5, R96 ;  /* 0x0000006000057202 */ /* 0x000fe20000000f00 */
[----:B------:R-:W-:Y:S01]  /*8aa0*/  IMAD R59, R70, R59, RZ ;  /* 0x0000003b463b7224 */ /* 0x000fe200078e02ff */
[----:B------:R-:W-:Y:S01]  /*8ab0*/  I2IP.S8.S32.SAT R48, R49, R48, R50 ;  /* 0x0000003031307239 */ /* 0x000fe20000001432 */
[----:B------:R-:W-:Y:S01]  /*8ac0*/  IMAD R53, R0, R72, R53 ;  /* 0x0000004800357224 */ /* 0x000fe200078e0235 */
[----:B------:R-:W-:Y:S01]  /*8ad0*/  SHF.R.S32.HI R0, RZ, 0x18, R95 ;  /* 0x00000018ff007819 */ /* 0x000fe2000001145f */
[C---:B------:R-:W-:Y:S02]  /*8ae0*/  IMAD R56, R70.reuse, R60, RZ ;  /* 0x0000003c46387224 */ /* 0x040fe400078e02ff */
[-C--:B------:R-:W-:Y:S01]  /*8af0*/  IMAD R54, R3, R72.reuse, R54 ;  /* 0x0000004803367224 */ /* 0x080fe200078e0236 */
[----:B------:R-:W-:Y:S01]  /*8b00*/  SHF.R.S32.HI R3, RZ, 0x18, R94 ;  /* 0x00000018ff037819 */ /* 0x000fe2000001145e */
[----:B------:R-:W-:Y:S02]  /*8b10*/  IMAD R59, R87, R72, R59 ;  /* 0x00000048573b7224 */ /* 0x000fe400078e023b */
[C---:B------:R-:W-:Y:S02]  /*8b20*/  IMAD R58, R70.reuse, R62, RZ ;  /* 0x0000003e463a7224 */ /* 0x040fe400078e02ff */
[----:B------:R-:W-:Y:S01]  /*8b30*/  IMAD R56, R5, R72, R56 ;  /* 0x0000004805387224 */ /* 0x000fe200078e0238 */
[----:B------:R-:W-:Y:S01]  /*8b40*/  I2IP.S8.S32.SAT R54, R59, R54, RZ ;  /* 0x000000363b367239 */ /* 0x000fe200000014ff */
[----:B------:R-:W-:Y:S01]  /*8b50*/  IMAD R63, R70, R63, RZ ;  /* 0x0000003f463f7224 */ /* 0x000fe200078e02ff */
[----:B------:R-:W-:Y:S01]  /*8b60*/  MOV R5, R93 ;  /* 0x0000005d00057202 */ /* 0x000fe20000000f00 */
[----:B------:R-:W-:Y:S01]  /*8b70*/  IMAD R57, R0, R72, R57 ;  /* 0x0000004800397224 */ /* 0x000fe200078e0239 */
[----:B------:R-:W-:Y:S01]  /*8b80*/  SHF.R.S32.HI R0, RZ, 0x18, R92 ;  /* 0x00000018ff007819 */ /* 0x000fe2000001145c */
[----:B------:R-:W-:Y:S01]  /*8b90*/  IMAD R60, R70, R64, RZ ;  /* 0x00000040463c7224 */ /* 0x000fe200078e02ff */
[----:B------:R-:W-:Y:S01]  /*8ba0*/  I2IP.S8.S32.SAT R49, R53, R52, R54 ;  /* 0x0000003435317239 */ /* 0x000fe20000001436 */
[-C--:B------:R-:W-:Y:S01]  /*8bb0*/  IMAD R58, R3, R72.reuse, R58 ;  /* 0x00000048033a7224 */ /* 0x080fe200078e023a */
        /* <DEDUP_REMOVED lines=22> */
[----:B------:R-:W-:Y:S02]  /*8d20*/  UIADD3 UR9, UPT, UPT, UR49, 0x40, URZ ;  /* 0x0000004031097890 */ /* 0x000fe4000fffe0ff */
[----:B------:R-:W-:Y:S01]  /*8d30*/  UIADD3 UR8, UPT, UPT, UR44, 0x6200, URZ ;  /* 0x000062002c087890 */ /* 0x000fe2000fffe0ff */
[----:B------:R-:W-:Y:S01]  /*8d40*/  UMOV UR10, UR50 ;  /* 0x00000032000a7c82 */ /* 0x000fe20008000000 */
[----:B------:R-:W-:Y:S01]  /*8d50*/  UMOV UR11, UR36 ;  /* 0x00000024000b7c82 */ /* 0x000fe20008000000 */
[----:B--2---:R-:W-:Y:S04]  /*8d60*/  UIADD3 UR4, UP0, UPT, UR6, 0x680, URZ ;  /* 0x0000068006047890 */ /* 0x004fe8000ff1e0ff */
[----:B------:R-:W-:Y:S09]  /*8d70*/  UIADD3.X UR5, UPT, UPT, URZ, UR7, URZ, UP0, !UPT ;  /* 0x00000007ff057290 */ /* 0x000ff200087fe4ff */
[----:B------:R2:W-:Y:S01]  /*8d80*/  UTMASTG.3D [UR8], [UR4] ;  /* 0x00000008040073b5 */ /* 0x0005e20008010000 */
[----:B------:R0:W-:Y:S01]  /*8d90*/  UTMACMDFLUSH ;  /* 0x00000000000079b7 */ /* 0x0001e20000000000 */
[----:B--2---:R-:W-:Y:S04]  /*8da0*/  DEPBAR.LE SB0, 0x1 ;  /* 0x000080400000791a */ /* 0x004fe80000000000 */
.L_x_119:
[----:B------:R-:W-:Y:S05]  /*8db0*/  BSYNC.RECONVERGENT B0 ;  /* 0x0000000000007941 */ /* 0x000fea0003800200 */
.L_x_118:
[----:B------:R-:W-:Y:S01]  /*8dc0*/  R2UR UR4, R147 ;  /* 0x00000000930472ca */ /* 0x000fe200000e0000 */
[----:B------:R-:W-:Y:S01]  /*8dd0*/  BAR.SYNC.DEFER_BLOCKING 0x1, 0x80 ;  /* 0x0042000000007b1d */ /* 0x000fe20000010000 */
[----:B------:R-:W-:Y:S01]  /*8de0*/  ISETP.NE.AND P0, PT, R149, 0x2, PT ;  /* 0x000000029500780c */ /* 0x000fe20003f05270 */
[----:B------:R-:W-:Y:S01]  /*8df0*/  UISETP.NE.AND UP0, UPT, UR46, URZ, UPT ;  /* 0x000000ff2e00728c */ /* 0x000fe2000bf05270 */
[----:B------:R-:W-:Y:S01]  /*8e00*/  ISETP.NE.AND P1, PT, R68, 0x4, PT ;  /* 0x000000044400780c */ /* 0x000fe20003f25270 */
[----:B------:R-:W-:Y:S01]  /*8e10*/  UIADD3 UR20, UPT, UPT, UR37, UR63, URZ ;  /* 0x0000003f25147290 */ /* 0x000fe2000fffe0ff */
[----:B------:R-:W-:Y:S02]  /*8e20*/  SEL R3, RZ, 0x1, P0 ;  /* 0x00000001ff037807 */ /* 0x000fe40000000000 */
[----:B------:R-:W-:Y:S02]  /*8e30*/  SEL R0, RZ, 0x1, P1 ;  /* 0x00000001ff007807 */ /* 0x000fe40000800000 */
[----:B------:R-:W-:Y:S02]  /*8e40*/  LOP3.LUT R152, R152, R3, RZ, 0x3c, !PT ;  /* 0x0000000398987212 */ /* 0x000fe400078e3cff */
[----:B------:R-:W-:Y:S01]  /*8e50*/  LOP3.LUT R153, R153, R0, RZ, 0x3c, !PT ;  /* 0x0000000099997212 */ /* 0x000fe200078e3cff */
[----:B------:R-:W-:Y:S01]  /*8e60*/  UIADD3 UR16, UPT, UPT, UR38, UR4, URZ ;  /* 0x0000000426107290 */ /* 0x000fe2000fffe0ff */
[----:B------:R-:W-:Y:S02]  /*8e70*/  SEL R149, R149, RZ, P0 ;  /* 0x000000ff95957207 */ /* 0x000fe40000000000 */
[----:B------:R-:W-:Y:S01]  /*8e80*/  SEL R68, R68, RZ, P1 ;  /* 0x000000ff44447207 */ /* 0x000fe20000800000 */
[----:B------:R-:W-:Y:S01]  /*8e90*/  UMOV UR36, UR59 ;  /* 0x0000003b00247c82 */ /* 0x000fe20008000000 */
[----:B------:R-:W-:Y:S07]  /*8ea0*/  BRA.U UP0, `(.L_x_120) ;  /* 0xffffffc500247547 */ /* 0x000fee000b83ffff */
[----:B------:R-:W-:Y:S05]  /*8eb0*/  EXIT ;  /* 0x000000000000794d */ /* 0x000fea0003800000 */
.L_x_25:
[----:B--2---:R2:W3:Y:S02]  /*8ec0*/  SYNCS.PHASECHK.TRANS64.TRYWAIT P0, [R3+URZ+0x160], R2 ;  /* 0x00016002030075a7 */ /* 0x0044e400080011ff */
[----:B---3--:R-:W-:Y:S05]  /*8ed0*/  @!P0 NANOSLEEP.SYNCS 0x989680 ;  /* 0x009896800000895d */ /* 0x008fea0003900000 */
[----:B------:R-:W3:Y:S02]  /*8ee0*/  @!P0 SYNCS.PHASECHK.TRANS64 P0, [R3+URZ+0x160], R2 ;  /* 0x00016002030085a7 */ /* 0x000ee400080010ff */
[----:B---3--:R-:W-:Y:S05]  /*8ef0*/  @!P0 BRA `(.L_x_25) ;  /* 0xfffffffc00f08947 */ /* 0x008fea000383ffff */
[----:B------:R-:W-:Y:S05]  /*8f00*/  BRA `(.L_x_121) ;  /* 0xffffff8800c07947 */ /* 0x000fea000383ffff */
.L_x_28:
[----:B-1----:R-:W-:-:S07]  /*8f10*/  MOV R0, UR33 ;  /* 0x0000002100007c02 */ /* 0x002fce0008000f00 */
.L_x_122:
[----:B-1----:R1:W2:Y:S02]  /*8f20*/  SYNCS.PHASECHK.TRANS64.TRYWAIT P0, [R0+URZ+0x60], R3 ;  /* 0x00006003000075a7 */ /* 0x0022a400080011ff */
[----:B--2---:R-:W-:Y:S05]  /*8f30*/  @!P0 NANOSLEEP.SYNCS 0x989680 ;  /* 0x009896800000895d */ /* 0x004fea0003900000 */
[----:B------:R-:W2:Y:S02]  /*8f40*/  @!P0 SYNCS.PHASECHK.TRANS64 P0, [R0+URZ+0x60], R3 ;  /* 0x00006003000085a7 */ /* 0x000ea400080010ff */
[----:B--2---:R-:W-:Y:S05]  /*8f50*/  @!P0 BRA `(.L_x_122) ;  /* 0xfffffffc00f08947 */ /* 0x004fea000383ffff */
[----:B------:R-:W-:Y:S05]  /*8f60*/  BRA `(.L_x_27) ;  /* 0xffffff8c00087947 */ /* 0x000fea000383ffff */
.L_x_35:
[----:B-1----:R-:W-:-:S07]  /*8f70*/  MOV R0, UR17 ;  /* 0x0000001100007c02 */ /* 0x002fce0008000f00 */
.L_x_123:
[----:B-1----:R1:W2:Y:S02]  /*8f80*/  SYNCS.PHASECHK.TRANS64.TRYWAIT P0, [R0+URZ+0x60], R3 ;  /* 0x00006003000075a7 */ /* 0x0022a400080011ff */
[----:B--2---:R-:W-:Y:S05]  /*8f90*/  @!P0 NANOSLEEP.SYNCS 0x989680 ;  /* 0x009896800000895d */ /* 0x004fea0003900000 */
[----:B------:R-:W2:Y:S02]  /*8fa0*/  @!P0 SYNCS.PHASECHK.TRANS64 P0, [R0+URZ+0x60], R3 ;  /* 0x00006003000085a7 */ /* 0x000ea400080010ff */
[----:B--2---:R-:W-:Y:S05]  /*8fb0*/  @!P0 BRA `(.L_x_123) ;  /* 0xfffffffc00f08947 */ /* 0x004fea000383ffff */
[----:B------:R-:W-:Y:S05]  /*8fc0*/  BRA `(.L_x_34) ;  /* 0xffffff8c00c47947 */ /* 0x000fea000383ffff */
.L_x_40:
[----:B-1----:R1:W2:Y:S02]  /*8fd0*/  SYNCS.PHASECHK.TRANS64.TRYWAIT P0, [R3+URZ+0xf0], R0 ;  /* 0x0000f000030075a7 */ /* 0x0022a400080011ff */
[----:B--2---:R-:W-:Y:S05]  /*8fe0*/  @!P0 NANOSLEEP.SYNCS 0x989680 ;  /* 0x009896800000895d */ /* 0x004fea0003900000 */
[----:B------:R-:W2:Y:S02]  /*8ff0*/  @!P0 SYNCS.PHASECHK.TRANS64 P0, [R3+URZ+0xf0], R0 ;  /* 0x0000f000030085a7 */ /* 0x000ea400080010ff */
[----:B--2---:R-:W-:Y:S05]  /*9000*/  @!P0 BRA `(.L_x_40) ;  /* 0xfffffffc00f08947 */ /* 0x004fea000383ffff */
[----:B------:R-:W-:Y:S05]  /*9010*/  BRA `(.L_x_124) ;  /* 0xffffff9000687947 */ /* 0x000fea000383ffff */
.L_x_44:
[----:B-1----:R-:W-:-:S07]  /*9020*/  MOV R0, UR4 ;  /* 0x0000000400007c02 */ /* 0x002fce0008000f00 */
.L_x_125:
[----:B-1----:R1:W2:Y:S02]  /*9030*/  SYNCS.PHASECHK.TRANS64.TRYWAIT P0, [R0+URZ], R3 ;  /* 0x00000003000075a7 */ /* 0x0022a400080011ff */
[----:B--2---:R-:W-:Y:S05]  /*9040*/  @!P0 NANOSLEEP.SYNCS 0x989680 ;  /* 0x009896800000895d */ /* 0x004fea0003900000 */
[----:B------:R-:W2:Y:S02]  /*9050*/  @!P0 SYNCS.PHASECHK.TRANS64 P0, [R0+URZ], R3 ;  /* 0x00000003000085a7 */ /* 0x000ea400080010ff */
[----:B--2---:R-:W-:Y:S05]  /*9060*/  @!P0 BRA `(.L_x_125) ;  /* 0xfffffffc00f08947 */ /* 0x004fea000383ffff */
[----:B------:R-:W-:Y:S05]  /*9070*/  BRA `(.L_x_126) ;  /* 0xffffff9800107947 */ /* 0x000fea000383ffff */
.L_x_45:
[----:B------:R-:W-:-:S07]  /*9080*/  MOV R0, UR5 ;  /* 0x0000000500007c02 */ /* 0x000fce0008000f00 */
.L_x_127:
[----:B-1----:R1:W2:Y:S02]  /*9090*/  SYNCS.PHASECHK.TRANS64.TRYWAIT P0, [R0+URZ], R3 ;  /* 0x00000003000075a7 */ /* 0x0022a400080011ff */
[----:B--2---:R-:W-:Y:S05]  /*90a0*/  @!P0 NANOSLEEP.SYNCS 0x989680 ;  /* 0x009896800000895d */ /* 0x004fea0003900000 */
[----:B------:R-:W2:Y:S02]  /*90b0*/  @!P0 SYNCS.PHASECHK.TRANS64 P0, [R0+URZ], R3 ;  /* 0x00000003000085a7 */ /* 0x000ea400080010ff */
[----:B--2---:R-:W-:Y:S05]  /*90c0*/  @!P0 BRA `(.L_x_127) ;  /* 0xfffffffc00f08947 */ /* 0x004fea000383ffff */
[----:B------:R-:W-:Y:S05]  /*90d0*/  BRA `(.L_x_128) ;  /* 0xffffff98001c7947 */ /* 0x000fea000383ffff */
.L_x_46:
[----:B------:R-:W-:-:S07]  /*90e0*/  MOV R0, UR5 ;  /* 0x0000000500007c02 */ /* 0x000fce0008000f00 */
.L_x_129:
[----:B-1----:R1:W2:Y:S02]  /*90f0*/  SYNCS.PHASECHK.TRANS64.TRYWAIT P0, [R0+URZ], R3 ;  /* 0x00000003000075a7 */ /* 0x0022a400080011ff */
[----:B--2---:R-:W-:Y:S05]  /*9100*/  @!P0 NANOSLEEP.SYNCS 0x989680 ;  /* 0x009896800000895d */ /* 0x004fea0003900000 */
[----:B------:R-:W2:Y:S02]  /*9110*/  @!P0 SYNCS.PHASECHK.TRANS64 P0, [R0+URZ], R3 ;  /* 0x00000003000085a7 */ /* 0x000ea400080010ff */
[----:B--2---:R-:W-:Y:S05]  /*9120*/  @!P0 BRA `(.L_x_129) ;  /* 0xfffffffc00f08947 */ /* 0x004fea000383ffff */
[----:B------:R-:W-:Y:S05]  /*9130*/  BRA `(.L_x_130) ;  /* 0xffffff9800287947 */ /* 0x000fea000383ffff */
.L_x_47:
[----:B------:R-:W-:-:S07]  /*9140*/  MOV R0, UR5 ;  /* 0x0000000500007c02 */ /* 0x000fce0008000f00 */
.L_x_131:
[----:B-1----:R1:W2:Y:S02]  /*9150*/  SYNCS.PHASECHK.TRANS64.TRYWAIT P0, [R0+URZ], R3 ;  /* 0x00000003000075a7 */ /* 0x0022a400080011ff */
[----:B--2---:R-:W-:Y:S05]  /*9160*/  @!P0 NANOSLEEP.SYNCS 0x989680 ;  /* 0x009896800000895d */ /* 0x004fea0003900000 */
[----:B------:R-:W2:Y:S02]  /*9170*/  @!P0 SYNCS.PHASECHK.TRANS64 P0, [R0+URZ], R3 ;  /* 0x00000003000085a7 */ /* 0x000ea400080010ff */
[----:B--2---:R-:W-:Y:S05]  /*9180*/  @!P0 BRA `(.L_x_131) ;  /* 0xfffffffc00f08947 */ /* 0x004fea000383ffff */
[----:B------:R-:W-:Y:S05]  /*9190*/  BRA `(.L_x_132) ;  /* 0xffffff9800347947 */ /* 0x000fea000383ffff */
.L_x_48:
[----:B------:R-:W-:-:S07]  /*91a0*/  MOV R0, UR5 ;  /* 0x0000000500007c02 */ /* 0x000fce0008000f00 */
.L_x_133:
[----:B-1----:R1:W2:Y:S02]  /*91b0*/  SYNCS.PHASECHK.TRANS64.TRYWAIT P0, [R0+URZ], R3 ;  /* 0x00000003000075a7 */ /* 0x0022a400080011ff */
[----:B--2---:R-:W-:Y:S05]  /*91c0*/  @!P0 NANOSLEEP.SYNCS 0x989680 ;  /* 0x009896800000895d */ /* 0x004fea0003900000 */
[----:B------:R-:W2:Y:S02]  /*91d0*/  @!P0 SYNCS.PHASECHK.TRANS64 P0, [R0+URZ], R3 ;  /* 0x00000003000085a7 */ /* 0x000ea400080010ff */
[----:B--2---:R-:W-:Y:S05]  /*91e0*/  @!P0 BRA `(.L_x_133) ;  /* 0xfffffffc00f08947 */ /* 0x004fea000383ffff */
[----:B------:R-:W-:Y:S05]  /*91f0*/  BRA `(.L_x_134) ;  /* 0xffffff9800407947 */ /* 0x000fea000383ffff */
.L_x_49:
[----:B------:R-:W-:-:S07]  /*9200*/  MOV R0, UR5 ;  /* 0x0000000500007c02 */ /* 0x000fce0008000f00 */
.L_x_135:
[----:B-1----:R1:W2:Y:S02]  /*9210*/  SYNCS.PHASECHK.TRANS64.TRYWAIT P0, [R0+URZ], R3 ;  /* 0x00000003000075a7 */ /* 0x0022a400080011ff */
[----:B--2---:R-:W-:Y:S05]  /*9220*/  @!P0 NANOSLEEP.SYNCS 0x989680 ;  /* 0x009896800000895d */ /* 0x004fea0003900000 */
[----:B------:R-:W2:Y:S02]  /*9230*/  @!P0 SYNCS.PHASECHK.TRANS64 P0, [R0+URZ], R3 ;  /* 0x00000003000085a7 */ /* 0x000ea400080010ff */
[----:B--2---:R-:W-:Y:S05]  /*9240*/  @!P0 BRA `(.L_x_135) ;  /* 0xfffffffc00f08947 */ /* 0x004fea000383ffff */
[----:B------:R-:W-:Y:S05]  /*9250*/  BRA `(.L_x_136) ;  /* 0xffffff98004c7947 */ /* 0x000fea000383ffff */
.L_x_50:
[----:B------:R-:W-:-:S07]  /*9260*/  MOV R0, UR5 ;  /* 0x0000000500007c02 */ /* 0x000fce0008000f00 */
.L_x_137:
[----:B-1----:R1:W2:Y:S02]  /*9270*/  SYNCS.PHASECHK.TRANS64.TRYWAIT P0, [R0+URZ], R3 ;  /* 0x00000003000075a7 */ /* 0x0022a400080011ff */
[----:B--2---:R-:W-:Y:S05]  /*9280*/  @!P0 NANOSLEEP.SYNCS 0x989680 ;  /* 0x009896800000895d */ /* 0x004fea0003900000 */
[----:B------:R-:W2:Y:S02]  /*9290*/  @!P0 SYNCS.PHASECHK.TRANS64 P0, [R0+URZ], R3 ;  /* 0x00000003000085a7 */ /* 0x000ea400080010ff */
[----:B--2---:R-:W-:Y:S05]  /*92a0*/  @!P0 BRA `(.L_x_137) ;  /* 0xfffffffc00f08947 */ /* 0x004fea000383ffff */
[----:B------:R-:W-:Y:S05]  /*92b0*/  BRA `(.L_x_138) ;  /* 0xffffff9800587947 */ /* 0x000fea000383ffff */
.L_x_51:
[----:B------:R-:W-:-:S07]  /*92c0*/  MOV R0, UR5 ;  /* 0x0000000500007c02 */ /* 0x000fce0008000f00 */
.L_x_139:
[----:B-1----:R1:W2:Y:S02]  /*92d0*/  SYNCS.PHASECHK.TRANS64.TRYWAIT P0, [R0+URZ], R3 ;  /* 0x00000003000075a7 */ /* 0x0022a400080011ff */
[----:B--2---:R-:W-:Y:S05]  /*92e0*/  @!P0 NANOSLEEP.SYNCS 0x989680 ;  /* 0x009896800000895d */ /* 0x004fea0003900000 */
[----:B------:R-:W2:Y:S02]  /*92f0*/  @!P0 SYNCS.PHASECHK.TRANS64 P0, [R0+URZ], R3 ;  /* 0x00000003000085a7 */ /* 0x000ea400080010ff */
[----:B--2---:R-:W-:Y:S05]  /*9300*/  @!P0 BRA `(.L_x_139) ;  /* 0xfffffffc00f08947 */ /* 0x004fea000383ffff */
[----:B------:R-:W-:Y:S05]  /*9310*/  BRA `(.L_x_140) ;  /* 0xffffff9800647947 */ /* 0x000fea000383ffff */
.L_x_52:
[----:B------:R-:W-:-:S07]  /*9320*/  MOV R0, UR5 ;  /* 0x0000000500007c02 */ /* 0x000fce0008000f00 */
.L_x_141:
[----:B-1----:R1:W2:Y:S02]  /*9330*/  SYNCS.PHASECHK.TRANS64.TRYWAIT P0, [R0+URZ], R3 ;  /* 0x00000003000075a7 */ /* 0x0022a400080011ff */
[----:B--2---:R-:W-:Y:S05]  /*9340*/  @!P0 NANOSLEEP.SYNCS 0x989680 ;  /* 0x009896800000895d */ /* 0x004fea0003900000 */
[----:B------:R-:W2:Y:S02]  /*9350*/  @!P0 SYNCS.PHASECHK.TRANS64 P0, [R0+URZ], R3 ;  /* 0x00000003000085a7 */ /* 0x000ea400080010ff */
[----:B--2---:R-:W-:Y:S05]  /*9360*/  @!P0 BRA `(.L_x_141) ;  /* 0xfffffffc00f08947 */ /* 0x004fea000383ffff */
[----:B------:R-:W-:Y:S05]  /*9370*/  BRA `(.L_x_142) ;  /* 0xffffff9800707947 */ /* 0x000fea000383ffff */
.L_x_53:
[----:B------:R-:W-:-:S07]  /*9380*/  MOV R0, UR5 ;  /* 0x0000000500007c02 */ /* 0x000fce0008000f00 */
.L_x_143:
[----:B-1----:R1:W2:Y:S02]  /*9390*/  SYNCS.PHASECHK.TRANS64.TRYWAIT P0, [R0+URZ], R3 ;  /* 0x00000003000075a7 */ /* 0x0022a400080011ff */
[----:B--2---:R-:W-:Y:S05]  /*93a0*/  @!P0 NANOSLEEP.SYNCS 0x989680 ;  /* 0x009896800000895d */ /* 0x004fea0003900000 */
[----:B------:R-:W2:Y:S02]  /*93b0*/  @!P0 SYNCS.PHASECHK.TRANS64 P0, [R0+URZ], R3 ;  /* 0x00000003000085a7 */ /* 0x000ea400080010ff */
[----:B--2---:R-:W-:Y:S05]  /*93c0*/  @!P0 BRA `(.L_x_143) ;  /* 0xfffffffc00f08947 */ /* 0x004fea000383ffff */
[----:B------:R-:W-:Y:S05]  /*93d0*/  BRA `(.L_x_144) ;  /* 0xffffff98007c7947 */ /* 0x000fea000383ffff */
.L_x_54:
[----:B------:R-:W-:-:S07]  /*93e0*/  MOV R0, UR5 ;  /* 0x0000000500007c02 */ /* 0x000fce0008000f00 */
.L_x_145:
[----:B-1----:R1:W2:Y:S02]  /*93f0*/  SYNCS.PHASECHK.TRANS64.TRYWAIT P0, [R0+URZ], R3 ;  /* 0x00000003000075a7 */ /* 0x0022a400080011ff */
[----:B--2---:R-:W-:Y:S05]  /*9400*/  @!P0 NANOSLEEP.SYNCS 0x989680 ;  /* 0x009896800000895d */ /* 0x004fea0003900000 */
[----:B------:R-:W2:Y:S02]  /*9410*/  @!P0 SYNCS.PHASECHK.TRANS64 P0, [R0+URZ], R3 ;  /* 0x00000003000085a7 */ /* 0x000ea400080010ff */
[----:B--2---:R-:W-:Y:S05]  /*9420*/  @!P0 BRA `(.L_x_145) ;  /* 0xfffffffc00f08947 */ /* 0x004fea000383ffff */
[----:B------:R-:W-:Y:S05]  /*9430*/  BRA `(.L_x_146) ;  /* 0xffffff9800887947 */ /* 0x000fea000383ffff */
.L_x_57:
[----:B-1----:R1:W2:Y:S02]  /*9440*/  SYNCS.PHASECHK.TRANS64.TRYWAIT P0, [R2+URZ+0x150], R5 ;  /* 0x00015005020075a7 */ /* 0x0022a400080011ff */
[----:B--2---:R-:W-:Y:S05]  /*9450*/  @!P0 NANOSLEEP.SYNCS 0x989680 ;  /* 0x009896800000895d */ /* 0x004fea0003900000 */
[----:B------:R-:W2:Y:S02]  /*9460*/  @!P0 SYNCS.PHASECHK.TRANS64 P0, [R2+URZ+0x150], R5 ;  /* 0x00015005020085a7 */ /* 0x000ea400080010ff */
[----:B--2---:R-:W-:Y:S05]  /*9470*/  @!P0 BRA `(.L_x_57) ;  /* 0xfffffffc00f08947 */ /* 0x004fea000383ffff */
[----:B------:R-:W-:Y:S05]  /*9480*/  BRA `(.L_x_147) ;  /* 0xffffff9800e47947 */ /* 0x000fea000383ffff */
.L_x_58:
[----:B------:R-:W-:-:S07]  /*9490*/  MOV R2, UR4 ;  /* 0x0000000400027c02 */ /* 0x000fce0008000f00 */
.L_x_148:
[----:B-1----:R1:W2:Y:S02]  /*94a0*/  SYNCS.PHASECHK.TRANS64.TRYWAIT P0, [R2+URZ+0x100], R5 ;  /* 0x00010005020075a7 */ /* 0x0022a400080011ff */
[----:B--2---:R-:W-:Y:S05]  /*94b0*/  @!P0 NANOSLEEP.SYNCS 0x989680 ;  /* 0x009896800000895d */ /* 0x004fea0003900000 */
[----:B------:R-:W2:Y:S02]  /*94c0*/  @!P0 SYNCS.PHASECHK.TRANS64 P0, [R2+URZ+0x100], R5 ;  /* 0x00010005020085a7 */ /* 0x000ea400080010ff */
[----:B--2---:R-:W-:Y:S05]  /*94d0*/  @!P0 BRA `(.L_x_148) ;  /* 0xfffffffc00f08947 */ /* 0x004fea000383ffff */
[----:B------:R-:W-:Y:S05]  /*94e0*/  BRA `(.L_x_149) ;  /* 0xffffff9800f47947 */ /* 0x000fea000383ffff */
.L_x_59:
[----:B-1----:R1:W2:Y:S02]  /*94f0*/  SYNCS.PHASECHK.TRANS64.TRYWAIT P1, [R2+URZ+0xf0], R5 ;  /* 0x0000f005020075a7 */ /* 0x0022a400080211ff */
[----:B--2---:R-:W-:Y:S05]  /*9500*/  @!P1 NANOSLEEP.SYNCS 0x989680 ;  /* 0x009896800000995d */ /* 0x004fea0003900000 */
[----:B------:R-:W2:Y:S02]  /*9510*/  @!P1 SYNCS.PHASECHK.TRANS64 P1, [R2+URZ+0xf0], R5 ;  /* 0x0000f005020095a7 */ /* 0x000ea400080210ff */
[----:B--2---:R-:W-:Y:S05]  /*9520*/  @!P1 BRA `(.L_x_59) ;  /* 0xfffffffc00f09947 */ /* 0x004fea000383ffff */
[----:B------:R-:W-:Y:S05]  /*9530*/  BRA `(.L_x_150) ;  /* 0xffffff9c00247947 */ /* 0x000fea000383ffff */
.L_x_62:
[----:B------:R-:W-:-:S07]  /*9540*/  MOV R0, UR4 ;  /* 0x0000000400007c02 */ /* 0x000fce0008000f00 */
.L_x_151:
[----:B-1----:R1:W2:Y:S02]  /*9550*/  SYNCS.PHASECHK.TRANS64.TRYWAIT P0, [R0+URZ+0x100], R3 ;  /* 0x00010003000075a7 */ /* 0x0022a400080011ff */
[----:B--2---:R-:W-:Y:S05]  /*9560*/  @!P0 NANOSLEEP.SYNCS 0x989680 ;  /* 0x009896800000895d */ /* 0x004fea0003900000 */
[----:B------:R-:W2:Y:S02]  /*9570*/  @!P0 SYNCS.PHASECHK.TRANS64 P0, [R0+URZ+0x100], R3 ;  /* 0x00010003000085a7 */ /* 0x000ea400080010ff */
[----:B--2---:R-:W-:Y:S05]  /*9580*/  @!P0 BRA `(.L_x_151) ;  /* 0xfffffffc00f08947 */ /* 0x004fea000383ffff */
[----:B------:R-:W-:Y:S05]  /*9590*/  BRA `(.L_x_61) ;  /* 0xffffff9c00787947 */ /* 0x000fea000383ffff */
.L_x_69:
[----:B-1----:R1:W2:Y:S02]  /*95a0*/  SYNCS.PHASECHK.TRANS64.TRYWAIT P1, [R0+URZ+0xf0], R5 ;  /* 0x0000f005000075a7 */ /* 0x0022a400080211ff */
[----:B--2---:R-:W-:Y:S05]  /*95b0*/  @!P1 NANOSLEEP.SYNCS 0x989680 ;  /* 0x009896800000995d */ /* 0x004fea0003900000 */
[----:B------:R-:W2:Y:S02]  /*95c0*/  @!P1 SYNCS.PHASECHK.TRANS64 P1, [R0+URZ+0xf0], R5 ;  /* 0x0000f005000095a7 */ /* 0x000ea400080210ff */
[----:B--2---:R-:W-:Y:S05]  /*95d0*/  @!P1 BRA `(.L_x_69) ;  /* 0xfffffffc00f09947 */ /* 0x004fea000383ffff */
[----:B------:R-:W-:Y:S05]  /*95e0*/  BRA `(.L_x_152) ;  /* 0xffffffa000dc7947 */ /* 0x000fea000383ffff */
.L_x_70:
[----:B------:R-:W-:-:S07]  /*95f0*/  MOV R3, UR22 ;  /* 0x0000001600037c02 */ /* 0x000fce0008000f00 */
.L_x_153:
[----:B-1----:R1:W2:Y:S02]  /*9600*/  SYNCS.PHASECHK.TRANS64.TRYWAIT P0, [R3+URZ+0x130], R0 ;  /* 0x00013000030075a7 */ /* 0x0022a400080011ff */
[----:B--2---:R-:W-:Y:S05]  /*9610*/  @!P0 NANOSLEEP.SYNCS 0x989680 ;  /* 0x009896800000895d */ /* 0x004fea0003900000 */
[----:B------:R-:W2:Y:S02]  /*9620*/  @!P0 SYNCS.PHASECHK.TRANS64 P0, [R3+URZ+0x130], R0 ;  /* 0x00013000030085a7 */ /* 0x000ea400080010ff */
[----:B--2---:R-:W-:Y:S05]  /*9630*/  @!P0 BRA `(.L_x_153) ;  /* 0xfffffffc00f08947 */ /* 0x004fea000383ffff */
[----:B------:R-:W-:Y:S05]  /*9640*/  BRA `(.L_x_154) ;  /* 0xffffffa400147947 */ /* 0x000fea000383ffff */
.L_x_73:
[----:B------:R-:W-:Y:S07]  /*9650*/  MOV R0, UR5 ;  /* 0x0000000500007c02 */ /* 0x000fee0008000f00 */
.L_x_155:
[----:B-1----:R1:W2:Y:S02]  /*9660*/  SYNCS.PHASECHK.TRANS64.TRYWAIT P0, [R0+URZ], R3 ;  /* 0x00000003000075a7 */ /* 0x0022a400080011ff */
[----:B--2---:R-:W-:Y:S05]  /*9670*/  @!P0 NANOSLEEP.SYNCS 0x989680 ;  /* 0x009896800000895d */ /* 0x004fea0003900000 */
[----:B------:R-:W2:Y:S02]  /*9680*/  @!P0 SYNCS.PHASECHK.TRANS64 P0, [R0+URZ], R3 ;  /* 0x00000003000085a7 */ /* 0x000ea400080010ff */
[----:B--2---:R-:W-:Y:S05]  /*9690*/  @!P0 BRA `(.L_x_155) ;  /* 0xfffffffc00f08947 */ /* 0x004fea000383ffff */
[----:B------:R-:W-:Y:S05]  /*96a0*/  BRA `(.L_x_72) ;  /* 0xffffffa400307947 */ /* 0x000fea000383ffff */
.L_x_76:
[----:B------:R-:W-:-:S07]  /*96b0*/  MOV R0, UR4 ;  /* 0x0000000400007c02 */ /* 0x000fce0008000f00 */
.L_x_156:
[----:B--2---:R2:W4:Y:S02]  /*96c0*/  SYNCS.PHASECHK.TRANS64.TRYWAIT P0, [R0+URZ], R3 ;  /* 0x00000003000075a7 */ /* 0x00452400080011ff */
[----:B----4-:R-:W-:Y:S05]  /*96d0*/  @!P0 NANOSLEEP.SYNCS 0x989680 ;  /* 0x009896800000895d */ /* 0x010fea0003900000 */
[----:B------:R-:W4:Y:S02]  /*96e0*/  @!P0 SYNCS.PHASECHK.TRANS64 P0, [R0+URZ], R3 ;  /* 0x00000003000085a7 */ /* 0x000f2400080010ff */
[----:B----4-:R-:W-:Y:S05]  /*96f0*/  @!P0 BRA `(.L_x_156) ;  /* 0xfffffffc00f08947 */ /* 0x010fea000383ffff */
[----:B------:R-:W-:Y:S05]  /*9700*/  BRA `(.L_x_157) ;  /* 0xffffffa400e47947 */ /* 0x000fea000383ffff */
.L_x_77:
[----:B------:R-:W-:-:S07]  /*9710*/  MOV R0, UR5 ;  /* 0x0000000500007c02 */ /* 0x000fce0008000f00 */
.L_x_158:
[----:B-1----:R1:W2:Y:S02]  /*9720*/  SYNCS.PHASECHK.TRANS64.TRYWAIT P0, [R0+URZ], R3 ;  /* 0x00000003000075a7 */ /* 0x0022a400080011ff */
[----:B--2---:R-:W-:Y:S05]  /*9730*/  @!P0 NANOSLEEP.SYNCS 0x989680 ;  /* 0x009896800000895d */ /* 0x004fea0003900000 */
[----:B------:R-:W2:Y:S02]  /*9740*/  @!P0 SYNCS.PHASECHK.TRANS64 P0, [R0+URZ], R3 ;  /* 0x00000003000085a7 */ /* 0x000ea400080010ff */
[----:B--2---:R-:W-:Y:S05]  /*9750*/  @!P0 BRA `(.L_x_158) ;  /* 0xfffffffc00f08947 */ /* 0x004fea000383ffff */
[----:B------:R-:W-:Y:S05]  /*9760*/  BRA `(.L_x_159) ;  /* 0xffffffa400f07947 */ /* 0x000fea000383ffff */
.L_x_78:
[----:B------:R-:W-:-:S07]  /*9770*/  MOV R0, UR5 ;  /* 0x0000000500007c02 */ /* 0x000fce0008000f00 */
.L_x_160:
[----:B-1----:R1:W2:Y:S02]  /*9780*/  SYNCS.PHASECHK.TRANS64.TRYWAIT P0, [R0+URZ], R3 ;  /* 0x00000003000075a7 */ /* 0x0022a400080011ff */
[----:B--2---:R-:W-:Y:S05]  /*9790*/  @!P0 NANOSLEEP.SYNCS 0x989680 ;  /* 0x009896800000895d */ /* 0x004fea0003900000 */
[----:B------:R-:W2:Y:S02]  /*97a0*/  @!P0 SYNCS.PHASECHK.TRANS64 P0, [R0+URZ], R3 ;  /* 0x00000003000085a7 */ /* 0x000ea400080010ff */
[----:B--2---:R-:W-:Y:S05]  /*97b0*/  @!P0 BRA `(.L_x_160) ;  /* 0xfffffffc00f08947 */ /* 0x004fea000383ffff */
[----:B------:R-:W-:Y:S05]  /*97c0*/  BRA `(.L_x_161) ;  /* 0xffffffa400fc7947 */ /* 0x000fea000383ffff */
.L_x_79:
[----:B------:R-:W-:-:S07]  /*97d0*/  MOV R0, UR4 ;  /* 0x0000000400007c02 */ /* 0x000fce0008000f00 */
.L_x_162:
[----:B-1----:R1:W2:Y:S02]  /*97e0*/  SYNCS.PHASECHK.TRANS64.TRYWAIT P0, [R0+URZ], R3 ;  /* 0x00000003000075a7 */ /* 0x0022a400080011ff */
[----:B--2---:R-:W-:Y:S05]  /*97f0*/  @!P0 NANOSLEEP.SYNCS 0x989680 ;  /* 0x009896800000895d */ /* 0x004fea0003900000 */
[----:B------:R-:W2:Y:S02]  /*9800*/  @!P0 SYNCS.PHASECHK.TRANS64 P0, [R0+URZ], R3 ;  /* 0x00000003000085a7 */ /* 0x000ea400080010ff */
[----:B--2---:R-:W-:Y:S05]  /*9810*/  @!P0 BRA `(.L_x_162) ;  /* 0xfffffffc00f08947 */ /* 0x004fea000383ffff */
[----:B------:R-:W-:Y:S05]  /*9820*/  BRA `(.L_x_163) ;  /* 0xffffffa800087947 */ /* 0x000fea000383ffff */
.L_x_84:
[----:B--2---:R2:W3:Y:S02]  /*9830*/  SYNCS.PHASECHK.TRANS64.TRYWAIT P0, [R12+URZ+0xf0], R9 ;  /* 0x0000f0090c0075a7 */ /* 0x0044e400080011ff */
[----:B---3--:R-:W-:Y:S05]  /*9840*/  @!P0 NANOSLEEP.SYNCS 0x989680 ;  /* 0x009896800000895d */ /* 0x008fea0003900000 */
[----:B------:R-:W3:Y:S02]  /*9850*/  @!P0 SYNCS.PHASECHK.TRANS64 P0, [R12+URZ+0xf0], R9 ;  /* 0x0000f0090c0085a7 */ /* 0x000ee400080010ff */
[----:B---3--:R-:W-:Y:S05]  /*9860*/  @!P0 BRA `(.L_x_84) ;  /* 0xfffffffc00f08947 */ /* 0x008fea000383ffff */
[----:B------:R-:W-:Y:S05]  /*9870*/  BRA `(.L_x_164) ;  /* 0xffffffac00207947 */ /* 0x000fea000383ffff */
.L_x_87:
[----:B------:R-:W-:Y:S07]  /*9880*/  MOV R0, UR21 ;  /* 0x0000001500007c02 */ /* 0x000fee0008000f00 */
.L_x_165:
[----:B--2---:R2:W3:Y:S02]  /*9890*/  SYNCS.PHASECHK.TRANS64.TRYWAIT P2, [R0+URZ+0xe8], R11 ;  /* 0x0000e80b000075a7 */ /* 0x0044e400080411ff */
[----:B---3--:R-:W-:Y:S05]  /*98a0*/  @!P2 NANOSLEEP.SYNCS 0x989680 ;  /* 0x009896800000a95d */ /* 0x008fea0003900000 */
[----:B------:R-:W3:Y:S02]  /*98b0*/  @!P2 SYNCS.PHASECHK.TRANS64 P2, [R0+URZ+0xe8], R11 ;  /* 0x0000e80b0000a5a7 */ /* 0x000ee400080410ff */
[----:B---3--:R-:W-:Y:S05]  /*98c0*/  @!P2 BRA `(.L_x_165) ;  /* 0xfffffffc00f0a947 */ /* 0x008fea000383ffff */
[----:B------:R-:W-:Y:S05]  /*98d0*/  BRA `(.L_x_86) ;  /* 0xffffffb000887947 */ /* 0x000fea000383ffff */
.L_x_90:
[----:B--2---:R-:W-:Y:S07]  /*98e0*/  MOV R0, UR21 ;  /* 0x0000001500007c02 */ /* 0x004fee0008000f00 */
.L_x_166:
[----:B--2---:R2:W3:Y:S02]  /*98f0*/  SYNCS.PHASECHK.TRANS64.TRYWAIT P0, [R0+URZ+0xd0], R9 ;  /* 0x0000d009000075a7 */ /* 0x0044e400080011ff */
[----:B---3--:R-:W-:Y:S05]  /*9900*/  @!P0 NANOSLEEP.SYNCS 0x989680 ;  /* 0x009896800000895d */ /* 0x008fea0003900000 */
[----:B------:R-:W3:Y:S02]  /*9910*/  @!P0 SYNCS.PHASECHK.TRANS64 P0, [R0+URZ+0xd0], R9 ;  /* 0x0000d009000085a7 */ /* 0x000ee400080010ff */
[----:B---3--:R-:W-:Y:S05]  /*9920*/  @!P0 BRA `(.L_x_166) ;  /* 0xfffffffc00f08947 */ /* 0x008fea000383ffff */
[----:B------:R-:W-:Y:S05]  /*9930*/  BRA `(.L_x_167) ;  /* 0xffffffb000e47947 */ /* 0x000fea000383ffff */
.L_x_91:
[----:B------:R-:W-:Y:S07]  /*9940*/  MOV R0, UR21 ;  /* 0x0000001500007c02 */ /* 0x000fee0008000f00 */
.L_x_168:
[----:B--2---:R2:W3:Y:S02]  /*9950*/  SYNCS.PHASECHK.TRANS64.TRYWAIT P0, [R0+URZ+0xd8], R9 ;  /* 0x0000d809000075a7 */ /* 0x0044e400080011ff */
[----:B---3--:R-:W-:Y:S05]  /*9960*/  @!P0 NANOSLEEP.SYNCS 0x989680 ;  /* 0x009896800000895d */ /* 0x008fea0003900000 */
[----:B------:R-:W3:Y:S02]  /*9970*/  @!P0 SYNCS.PHASECHK.TRANS64 P0, [R0+URZ+0xd8], R9 ;  /* 0x0000d809000085a7 */ /* 0x000ee400080010ff */
[----:B---3--:R-:W-:Y:S05]  /*9980*/  @!P0 BRA `(.L_x_168) ;  /* 0xfffffffc00f08947 */ /* 0x008fea000383ffff */
[----:B------:R-:W-:Y:S05]  /*9990*/  BRA `(.L_x_169) ;  /* 0xffffffb400207947 */ /* 0x000fea000383ffff */
.L_x_93:
[----:B------:R-:W-:-:S07]  /*99a0*/  MOV R0, UR21 ;  /* 0x0000001500007c02 */ /* 0x000fce0008000f00 */
.L_x_170:
[----:B---3--:R3:W4:Y:S02]  /*99b0*/  SYNCS.PHASECHK.TRANS64.TRYWAIT P0, [R0+URZ+0xd0], R3 ;  /* 0x0000d003000075a7 */ /* 0x00872400080011ff */
[----:B----4-:R-:W-:Y:S05]  /*99c0*/  @!P0 NANOSLEEP.SYNCS 0x989680 ;  /* 0x009896800000895d */ /* 0x010fea0003900000 */
[----:B------:R-:W4:Y:S02]  /*99d0*/  @!P0 SYNCS.PHASECHK.TRANS64 P0, [R0+URZ+0xd0], R3 ;  /* 0x0000d003000085a7 */ /* 0x000f2400080010ff */
[----:B----4-:R-:W-:Y:S05]  /*99e0*/  @!P0 BRA `(.L_x_170) ;  /* 0xfffffffc00f08947 */ /* 0x010fea000383ffff */
[----:B------:R-:W-:Y:S05]  /*99f0*/  BRA `(.L_x_171) ;  /* 0xffffffb400947947 */ /* 0x000fea000383ffff */
.L_x_95:
[----:B-1----:R1:W2:Y:S02]  /*9a00*/  SYNCS.PHASECHK.TRANS64.TRYWAIT P0, [R3+URZ+0xf0], R0 ;  /* 0x0000f000030075a7 */ /* 0x0022a400080011ff */
[----:B--2---:R-:W-:Y:S05]  /*9a10*/  @!P0 NANOSLEEP.SYNCS 0x989680 ;  /* 0x009896800000895d */ /* 0x004fea0003900000 */
[----:B------:R-:W2:Y:S02]  /*9a20*/  @!P0 SYNCS.PHASECHK.TRANS64 P0, [R3+URZ+0xf0], R0 ;  /* 0x0000f000030085a7 */ /* 0x000ea400080010ff */
[----:B--2---:R-:W-:Y:S05]  /*9a30*/  @!P0 BRA `(.L_x_95) ;  /* 0xfffffffc00f08947 */ /* 0x004fea000383ffff */
[----:B------:R-:W-:Y:S05]  /*9a40*/  BRA `(.L_x_172) ;  /* 0xffffffb800507947 */ /* 0x000fea000383ffff */
.L_x_106:
[----:B-1----:R1:W2:Y:S02]  /*9a50*/  SYNCS.PHASECHK.TRANS64.TRYWAIT P1, [R3+URZ+0xc0], R0 ;  /* 0x0000c000030075a7 */ /* 0x0022a400080211ff */
[----:B--2---:R-:W-:Y:S05]  /*9a60*/  @!P1 NANOSLEEP.SYNCS 0x989680 ;  /* 0x009896800000995d */ /* 0x004fea0003900000 */
[----:B------:R-:W2:Y:S02]  /*9a70*/  @!P1 SYNCS.PHASECHK.TRANS64 P1, [R3+URZ+0xc0], R0 ;  /* 0x0000c000030095a7 */ /* 0x000ea400080210ff */
[----:B--2---:R-:W-:Y:S05]  /*9a80*/  @!P1 BRA `(.L_x_106) ;  /* 0xfffffffc00f09947 */ /* 0x004fea000383ffff */
[----:B------:R-:W-:Y:S05]  /*9a90*/  BRA `(.L_x_105) ;  /* 0xffffffc400d07947 */ /* 0x000fea000383ffff */
.L_x_108:
[----:B----4-:R4:W1:Y:S02]  /*9aa0*/  SYNCS.PHASECHK.TRANS64.TRYWAIT P0, [R78+URZ+0x110], R5 ;  /* 0x000110054e0075a7 */ /* 0x01086400080011ff */
[----:B-1----:R-:W-:Y:S05]  /*9ab0*/  @!P0 NANOSLEEP.SYNCS 0x989680 ;  /* 0x009896800000895d */ /* 0x002fea0003900000 */
[----:B------:R-:W1:Y:S02]  /*9ac0*/  @!P0 SYNCS.PHASECHK.TRANS64 P0, [R78+URZ+0x110], R5 ;  /* 0x000110054e0085a7 */ /* 0x000e6400080010ff */
[----:B-1----:R-:W-:Y:S05]  /*9ad0*/  @!P0 BRA `(.L_x_108) ;  /* 0xfffffffc00f08947 */ /* 0x002fea000383ffff */
[----:B------:R-:W-:Y:S05]  /*9ae0*/  BRA `(.L_x_107) ;  /* 0xffffffc8002c7947 */ /* 0x000fea000383ffff */
.L_x_116:
[----:B--2---:R2:W3:Y:S02]  /*9af0*/  SYNCS.PHASECHK.TRANS64.TRYWAIT P0, [R111+URZ+0xc0], R0 ;  /* 0x0000c0006f0075a7 */ /* 0x0044e400080011ff */
[----:B---3--:R-:W-:Y:S05]  /*9b00*/  @!P0 NANOSLEEP.SYNCS 0x989680 ;  /* 0x009896800000895d */ /* 0x008fea0003900000 */
[----:B------:R-:W3:Y:S02]  /*9b10*/  @!P0 SYNCS.PHASECHK.TRANS64 P0, [R111+URZ+0xc0], R0 ;  /* 0x0000c0006f0085a7 */ /* 0x000ee400080010ff */
[----:B---3--:R-:W-:Y:S05]  /*9b20*/  @!P0 BRA `(.L_x_116) ;  /* 0xfffffffc00f08947 */ /* 0x008fea000383ffff */
[----:B------:R-:W-:Y:S05]  /*9b30*/  BRA `(.L_x_115) ;  /* 0xffffffdc00307947 */ /* 0x000fea000383ffff */
        .weak           $__internal_0_$__cuda_sm10x_tcgen05_guardrail_trap_col_being_dealloced_not_returned_by_alloc
        .type           $__internal_0_$__cuda_sm10x_tcgen05_guardrail_trap_col_being_dealloced_not_returned_by_alloc,@function
        .size           $__internal_0_$__cuda_sm10x_tcgen05_guardrail_trap_col_being_dealloced_not_returned_by_alloc,($__internal_1_$__cuda_sm10x_tcgen05_guardrail_trap_phase_invalid_during_alloc - $__internal_0_$__cuda_sm10x_tcgen05_guardrail_trap_col_being_dealloced_not_returned_by_alloc)
$__internal_0_$__cuda_sm10x_tcgen05_guardrail_trap_col_being_dealloced_not_returned_by_alloc:
[----:B------:R-:W-:Y:S05]  /*9b40*/  BPT.TRAP 0x1 ;  /* 0x000000040000795c */ /* 0x000fea0000300000 */
[----:B------:R-:W-:-:S04]  /*9b50*/  HFMA2 R3, -RZ, RZ, 0, 0 ;  /* 0x00000000ff037431 */ /* 0x000fc800000001ff */
[----:B------:R-:W-:Y:S05]  /*9b60*/  RET.REL.NODEC R2 `(_ZN7cutlass13device_kernelINS_4gemm6kernel13GemmUniversalIN4cute5tupleIJiiiiEEENS1_10collective13CollectiveMmaINS1_35MainloopSm100TmaUmmaWarpSpecializedILi12ELi2ELi4ENS5_IJNS4_1CILi1EEENSA_ILi4EEESB_EEEEENS5_IJNSA_ILi128EEESF_NSA_ILi64EEEEEEaNS5_IJlSB_lEEEaSI_NS4_8TiledMMAINS4_8MMA_AtomIJNS4_15SM100_MMA_S8_SSIaaiLi128ELi128ELNS4_4UMMA5MajorE0ELSN_0ELNSM_8SaturateE0EEEEEENS4_6LayoutINS5_IJSB_SB_SB_EEENS5_IJNSA_ILi0EEEST_ST_EEEEENS5_IJNS4_10UnderscoreESW_SW_EEEEENS4_23SM90_TMA_LOAD_MULTICASTENS4_14ComposedLayoutINS4_7SwizzleILi2ELi4ELi3EEENS4_18smem_ptr_flag_bitsILi8EEENSR_INS5_IJNSA_ILi8EEESG_EEENS5_IJSG_SB_EEEEEEEvNS4_8identityENS4_13SM90_TMA_LOADES19_vS1A_EENS_8epilogue10collective18CollectiveEpilogueINS1D_23Sm100TmaWarpSpecializedILi2ELi2ELi64ELb0ELb0EEEJSH_NS5_IJNSR_ISF_SB_EENSR_ISG_SB_EEEEEaSI_aSI_NS1D_6fusion15FusionCallbacksIS1H_NS1L_17LinearCombinationIaiaiLNS_15FloatRoundStyleE2EEESH_S1K_JEEENS4_5SM1004TMEM4LOAD26SM100_TMEM_LOAD_32dp32b64xES1B_S19_NS4_39AutoVectorizingCopyWithAssumedAlignmentILi128EEENS4_14SM90_TMA_STOREES19_S1W_S1W_EEEvvEEEEvNT_6ParamsE) ;  /* 0xffffff6402247950 */ /* 0x000fea0003c3ffff */
        .weak           $__internal_1_$__cuda_sm10x_tcgen05_guardrail_trap_phase_invalid_during_alloc
        .type           $__internal_1_$__cuda_sm10x_tcgen05_guardrail_trap_phase_invalid_during_alloc,@function
        .size           $__internal_1_$__cuda_sm10x_tcgen05_guardrail_trap_phase_invalid_during_alloc,($__internal_2_$__cuda_sm10x_tcgen05_guardrail_trap_unallocated_columns_being_dealloced - $__internal_1_$__cuda_sm10x_tcgen05_guardrail_trap_phase_invalid_during_alloc)
$__internal_1_$__cuda_sm10x_tcgen05_guardrail_trap_phase_invalid_during_alloc:
[----:B------:R-:W-:Y:S05]  /*9b70*/  BPT.TRAP 0x1 ;  /* 0x000000040000795c */ /* 0x000fea0000300000 */
[----:B------:R-:W-:-:S04]  /*9b80*/  MOV R5, 0x0 ;  /* 0x0000000000057802 */ /* 0x000fc80000000f00 */
[----:B------:R-:W-:Y:S05]  /*9b90*/  RET.REL.NODEC R4 `(_ZN7cutlass13device_kernelINS_4gemm6kernel13GemmUniversalIN4cute5tupleIJiiiiEEENS1_10collective13CollectiveMmaINS1_35MainloopSm100TmaUmmaWarpSpecializedILi12ELi2ELi4ENS5_IJNS4_1CILi1EEENSA_ILi4EEESB_EEEEENS5_IJNSA_ILi128EEESF_NSA_ILi64EEEEEEaNS5_IJlSB_lEEEaSI_NS4_8TiledMMAINS4_8MMA_AtomIJNS4_15SM100_MMA_S8_SSIaaiLi128ELi128ELNS4_4UMMA5MajorE0ELSN_0ELNSM_8SaturateE0EEEEEENS4_6LayoutINS5_IJSB_SB_SB_EEENS5_IJNSA_ILi0EEEST_ST_EEEEENS5_IJNS4_10UnderscoreESW_SW_EEEEENS4_23SM90_TMA_LOAD_MULTICASTENS4_14ComposedLayoutINS4_7SwizzleILi2ELi4ELi3EEENS4_18smem_ptr_flag_bitsILi8EEENSR_INS5_IJNSA_ILi8EEESG_EEENS5_IJSG_SB_EEEEEEEvNS4_8identityENS4_13SM90_TMA_LOADES19_vS1A_EENS_8epilogue10collective18CollectiveEpilogueINS1D_23Sm100TmaWarpSpecializedILi2ELi2ELi64ELb0ELb0EEEJSH_NS5_IJNSR_ISF_SB_EENSR_ISG_SB_EEEEEaSI_aSI_NS1D_6fusion15FusionCallbacksIS1H_NS1L_17LinearCombinationIaiaiLNS_15FloatRoundStyleE2EEESH_S1K_JEEENS4_5SM1004TMEM4LOAD26SM100_TMEM_LOAD_32dp32b64xES1B_S19_NS4_39AutoVectorizingCopyWithAssumedAlignmentILi128EEENS4_14SM90_TMA_STOREES19_S1W_S1W_EEEvvEEEEvNT_6ParamsE) ;  /* 0xffffff6404187950 */ /* 0x000fea0003c3ffff */
        .weak           $__internal_2_$__cuda_sm10x_tcgen05_guardrail_trap_unallocated_columns_being_dealloced
        .type           $__internal_2_$__cuda_sm10x_tcgen05_guardrail_trap_unallocated_columns_being_dealloced,@function
        .size           $__internal_2_$__cuda_sm10x_tcgen05_guardrail_trap_unallocated_columns_being_dealloced,(.L_x_174 - $__internal_2_$__cuda_sm10x_tcgen05_guardrail_trap_unallocated_columns_being_dealloced)
$__internal_2_$__cuda_sm10x_tcgen05_guardrail_trap_unallocated_columns_being_dealloced:
[----:B------:R-:W-:Y:S05]  /*9ba0*/  BPT.TRAP 0x1 ;  /* 0x000000040000795c */ /* 0x000fea0000300000 */
[----:B------:R-:W-:-:S04]  /*9bb0*/  HFMA2 R3, -RZ, RZ, 0, 0 ;  /* 0x00000000ff037431 */ /* 0x000fc800000001ff */
[----:B------:R-:W-:Y:S05]  /*9bc0*/  RET.REL.NODEC R2 `(_ZN7cutlass13device_kernelINS_4gemm6kernel13GemmUniversalIN4cute5tupleIJiiiiEEENS1_10collective13CollectiveMmaINS1_35MainloopSm100TmaUmmaWarpSpecializedILi12ELi2ELi4ENS5_IJNS4_1CILi1EEENSA_ILi4EEESB_EEEEENS5_IJNSA_ILi128EEESF_NSA_ILi64EEEEEEaNS5_IJlSB_lEEEaSI_NS4_8TiledMMAINS4_8MMA_AtomIJNS4_15SM100_MMA_S8_SSIaaiLi128ELi128ELNS4_4UMMA5MajorE0ELSN_0ELNSM_8SaturateE0EEEEEENS4_6LayoutINS5_IJSB_SB_SB_EEENS5_IJNSA_ILi0EEEST_ST_EEEEENS5_IJNS4_10UnderscoreESW_SW_EEEEENS4_23SM90_TMA_LOAD_MULTICASTENS4_14ComposedLayoutINS4_7SwizzleILi2ELi4ELi3EEENS4_18smem_ptr_flag_bitsILi8EEENSR_INS5_IJNSA_ILi8EEESG_EEENS5_IJSG_SB_EEEEEEEvNS4_8identityENS4_13SM90_TMA_LOADES19_vS1A_EENS_8epilogue10collective18CollectiveEpilogueINS1D_23Sm100TmaWarpSpecializedILi2ELi2ELi64ELb0ELb0EEEJSH_NS5_IJNSR_ISF_SB_EENSR_ISG_SB_EEEEEaSI_aSI_NS1D_6fusion15FusionCallbacksIS1H_NS1L_17LinearCombinationIaiaiLNS_15FloatRoundStyleE2EEESH_S1K_JEEENS4_5SM1004TMEM4LOAD26SM100_TMEM_LOAD_32dp32b64xES1B_S19_NS4_39AutoVectorizingCopyWithAssumedAlignmentILi128EEENS4_14SM90_TMA_STOREES19_S1W_S1W_EEEvvEEEEvNT_6ParamsE) ;  /* 0xffffff64020c7950 */ /* 0x000fea0003c3ffff */
.L_x_173:
[----:B------:R-:W-:-:S00]  /*9bd0*/  BRA `(.L_x_173) ;  /* 0xfffffffc00fc7947 */ /* 0x000fc0000383ffff */
[----:B------:R-:W-:-:S00]  /*9be0*/  NOP ;  /* 0x0000000000007918 */ /* 0x000fc00000000000 */
        /* <DEDUP_REMOVED lines=9> */
.L_x_174:


//--------------------- .nv.global.init           --------------------------
	.section	.nv.global.init,"aw",@progbits
.nv.global.init:
	.type		$str$27,@object
	.size		$str$27,($str$28 - $str$27)
$str$27:
        /*0000*/ 	.byte	0x28, 0x61, 0x64, 0x64, 0x72, 0x65, 0x73, 0x73, 0x20, 0x26, 0x20, 0x6d, 0x61, 0x73, 0x6b, 0x29
        /*0010*/ 	.byte	0x20, 0x3d, 0x3d, 0x20, 0x30, 0x00
	.type		$str$28,@object
	.size		$str$28,($str$26 - $str$28)
$str$28:
        /*0016*/ 	.byte	0x2f, 0x74, 0x6d, 0x70, 0x2f, 0x63, 0x75, 0x74, 0x6c, 0x61, 0x73, 0x73, 0x5f, 0x73, 0x77, 0x65
        /*0026*/ 	.byte	0x65, 0x70, 0x5f, 0x73, 0x72, 0x63, 0x2f, 0x69, 0x6e, 0x63, 0x6c, 0x75, 0x64, 0x65, 0x2f, 0x63
        /*0036*/ 	.byte	0x75, 0x74, 0x65, 0x2f, 0x70, 0x6f, 0x69, 0x6e, 0x74, 0x65, 0x72, 0x5f, 0x66, 0x6c, 0x61, 0x67
        /*0046*/ 	.byte	0x67, 0x65, 0x64, 0x2e, 0x68, 0x70, 0x70, 0x00
	.type		$str$26,@object
	.size		$str$26,($str$25 - $str$26)
$str$26:
        /*004e*/ 	.byte	0x2f, 0x74, 0x6d, 0x70, 0x2f, 0x63, 0x75, 0x74, 0x6c, 0x61, 0x73, 0x73, 0x5f, 0x73, 0x77, 0x65
        /*005e*/ 	.byte	0x65, 0x70, 0x5f, 0x73, 0x72, 0x63, 0x2f, 0x69, 0x6e, 0x63, 0x6c, 0x75, 0x64, 0x65, 0x2f, 0x63
        /*006e*/ 	.byte	0x75, 0x74, 0x65, 0x2f, 0x61, 0x74, 0x6f, 0x6d, 0x2f, 0x63, 0x6f, 0x70, 0x79, 0x5f, 0x74, 0x72
        /*007e*/ 	.byte	0x61, 0x69, 0x74, 0x73, 0x5f, 0x73, 0x6d, 0x31, 0x30, 0x30, 0x2e, 0x68, 0x70, 0x70, 0x00
	.type		$str$25,@object
	.size		$str$25,(__unnamed_1 - $str$25)
$str$25:
        /*008d*/ 	.byte	0x28, 0x28, 0x75, 0x69, 0x6e, 0x74, 0x33, 0x32, 0x5f, 0x74, 0x28, 0x74, 0x68, 0x72, 0x65, 0x61
        /*009d*/ 	.byte	0x64, 0x49, 0x64, 0x78, 0x2e, 0x78, 0x29, 0x20, 0x2f, 0x20, 0x33, 0x32, 0x29, 0x20, 0x25, 0x20
        /*00ad*/ 	.byte	0x34, 0x29, 0x20, 0x3d, 0x3d, 0x20, 0x28, 0x28, 0x28, 0x74, 0x6d, 0x65, 0x6d, 0x5f, 0x61, 0x64
        /*00bd*/ 	.byte	0x64, 0x72, 0x20, 0x3e, 0x3e, 0x20, 0x31, 0x36, 0x29, 0x20, 0x2f, 0x20, 0x33, 0x32, 0x29, 0x20
        /*00cd*/ 	.byte	0x25, 0x20, 0x34, 0x29, 0x00
	.type		__unnamed_1,@object
	.size		__unnamed_1,(__unnamed_2 - __unnamed_1)
__unnamed_1:
        /*00d2*/ 	.byte	0x61, 0x75, 0x74, 0x6f, 0x20, 0x63, 0x75, 0x74, 0x65, 0x3a, 0x3a, 0x61, 0x73, 0x5f, 0x70, 0x6f
        /* <DEDUP_REMOVED lines=24> */
        /*0262*/ 	.byte	0x5d, 0x00
	.type		__unnamed_2,@object
	.size		__unnamed_2,(.L_2 - __unnamed_2)
__unnamed_2:
        /* <DEDUP_REMOVED lines=42> */
        /*0504*/ 	.byte	0x43, 0x3c, 0x30, 0x3e, 0x3e, 0x3e, 0x3e, 0x5d, 0x00
.L_2:


//--------------------- .nv.shared._ZN7cutlass13device_kernelINS_4gemm6kernel13GemmUniversalIN4cute5tupleIJiiiiEEENS1_10collective13CollectiveMmaINS1_35MainloopSm100TmaUmmaWarpSpecializedILi12ELi2ELi4ENS5_IJNS4_1CILi1EEENSA_ILi4EEESB_EEEEENS5_IJNSA_ILi128EEESF_NSA_ILi64EEEEEEaNS5_IJlSB_lEEEaSI_NS4_8TiledMMAINS4_8MMA_AtomIJNS4_15SM100_MMA_S8_SSIaaiLi128ELi128ELNS4_4UMMA5MajorE0ELSN_0ELNSM_8SaturateE0EEEEEENS4_6LayoutINS5_IJSB_SB_SB_EEENS5_IJNSA_ILi0EEEST_ST_EEEEENS5_IJNS4_10UnderscoreESW_SW_EEEEENS4_23SM90_TMA_LOAD_MULTICASTENS4_14ComposedLayoutINS4_7SwizzleILi2ELi4ELi3EEENS4_18smem_ptr_flag_bitsILi8EEENSR_INS5_IJNSA_ILi8EEESG_EEENS5_IJSG_SB_EEEEEEEvNS4_8identityENS4_13SM90_TMA_LOADES19_vS1A_EENS_8epilogue10collective18CollectiveEpilogueINS1D_23Sm100TmaWarpSpecializedILi2ELi2ELi64ELb0ELb0EEEJSH_NS5_IJNSR_ISF_SB_EENSR_ISG_SB_EEEEEaSI_aSI_NS1D_6fusion15FusionCallbacksIS1H_NS1L_17LinearCombinationIaiaiLNS_15FloatRoundStyleE2EEESH_S1K_JEEENS4_5SM1004TMEM4LOAD26SM100_TMEM_LOAD_32dp32b64xES1B_S19_NS4_39AutoVectorizingCopyWithAssumedAlignmentILi128EEENS4_14SM90_TMA_STOREES19_S1W_S1W_EEEvvEEEEvNT_6ParamsE --------------------------
	.section	.nv.shared._ZN7cutlass13device_kernelINS_4gemm6kernel13GemmUniversalIN4cute5tupleIJiiiiEEENS1_10collective13CollectiveMmaINS1_35MainloopSm100TmaUmmaWarpSpecializedILi12ELi2ELi4ENS5_IJNS4_1CILi1EEENSA_ILi4EEESB_EEEEENS5_IJNSA_ILi128EEESF_NSA_ILi64EEEEEEaNS5_IJlSB_lEEEaSI_NS4_8TiledMMAINS4_8MMA_AtomIJNS4_15SM100_MMA_S8_SSIaaiLi128ELi128ELNS4_4UMMA5MajorE0ELSN_0ELNSM_8SaturateE0EEEEEENS4_6LayoutINS5_IJSB_SB_SB_EEENS5_IJNSA_ILi0EEEST_ST_EEEEENS5_IJNS4_10UnderscoreESW_SW_EEEEENS4_23SM90_TMA_LOAD_MULTICASTENS4_14ComposedLayoutINS4_7SwizzleILi2ELi4ELi3EEENS4_18smem_ptr_flag_bitsILi8EEENSR_INS5_IJNSA_ILi8EEESG_EEENS5_IJSG_SB_EEEEEEEvNS4_8identityENS4_13SM90_TMA_LOADES19_vS1A_EENS_8epilogue10collective18CollectiveEpilogueINS1D_23Sm100TmaWarpSpecializedILi2ELi2ELi64ELb0ELb0EEEJSH_NS5_IJNSR_ISF_SB_EENSR_ISG_SB_EEEEEaSI_aSI_NS1D_6fusion15FusionCallbacksIS1H_NS1L_17LinearCombinationIaiaiLNS_15FloatRoundStyleE2EEESH_S1K_JEEENS4_5SM1004TMEM4LOAD26SM100_TMEM_LOAD_32dp32b64xES1B_S19_NS4_39AutoVectorizingCopyWithAssumedAlignmentILi128EEENS4_14SM90_TMA_STOREES19_S1W_S1W_EEEvvEEEEvNT_6ParamsE,"aw",@nobits
	.sectionflags	@""
	.align	16
	.zero		1024


//--------------------- .nv.shared.reserved.0     --------------------------
	.section	.nv.shared.reserved.0,"aw",@nobits
	.weak		__nv_reservedSMEM_offset_0_alias
	.size		__nv_reservedSMEM_offset_0_alias, 0, 64
	.other		__nv_reservedSMEM_offset_0_alias,@"STO_CUDA_RESERVED_SHARED STV_DEFAULT"
__nv_reservedSMEM_offset_0_alias:
	.zero		0
.nv.shared.reserved.0:
	.zero		64
	.weak		__nv_reservedSMEM_tcgen05_partition
	.type		__nv_reservedSMEM_tcgen05_partition,@object
	.size		__nv_reservedSMEM_tcgen05_partition,(.L_0 - __nv_reservedSMEM_tcgen05_partition)
__nv_reservedSMEM_tcgen05_partition:
	.zero		32
.L_0:


//--------------------- .nv.global                --------------------------
	.section	.nv.global,"aw",@nobits
.nv.global:
	.type		_ZN40_INTERNAL_b93d66e5_4_k_cu_f04c56e7_184184cute1_E,@object
	.size		_ZN40_INTERNAL_b93d66e5_4_k_cu_f04c56e7_184184cute1_E,(_ZN40_INTERNAL_b93d66e5_4_k_cu_f04c56e7_184184cuda3std3__45__cpo6cbeginE - _ZN40_INTERNAL_b93d66e5_4_k_cu_f04c56e7_184184cute1_E)
_ZN40_INTERNAL_b93d66e5_4_k_cu_f04c56e7_184184cute1_E:
	.zero		1
	.type		_ZN40_INTERNAL_b93d66e5_4_k_cu_f04c56e7_184184cuda3std3__45__cpo6cbeginE,@object
	.size		_ZN40_INTERNAL_b93d66e5_4_k_cu_f04c56e7_184184cuda3std3__45__cpo6cbeginE,(_ZN40_INTERNAL_b93d66e5_4_k_cu_f04c56e7_184184cuda3std3__48in_placeE - _ZN40_INTERNAL_b93d66e5_4_k_cu_f04c56e7_184184cuda3std3__45__cpo6cbeginE)
_ZN40_INTERNAL_b93d66e5_4_k_cu_f04c56e7_184184cuda3std3__45__cpo6cbeginE:
	.zero		1
	.type		_ZN40_INTERNAL_b93d66e5_4_k_cu_f04c56e7_184184cuda3std3__48in_placeE,@object
	.size		_ZN40_INTERNAL_b93d66e5_4_k_cu_f04c56e7_184184cuda3std3__48in_placeE,(_ZN40_INTERNAL_b93d66e5_4_k_cu_f04c56e7_184184cuda3std6ranges3__45__cpo9iter_moveE - _ZN40_INTERNAL_b93d66e5_4_k_cu_f04c56e7_184184cuda3std3__48in_placeE)
_ZN40_INTERNAL_b93d66e5_4_k_cu_f04c56e7_184184cuda3std3__48in_placeE:
	.zero		1
	.type		_ZN40_INTERNAL_b93d66e5_4_k_cu_f04c56e7_184184cuda3std6ranges3__45__cpo9iter_moveE,@object
	.size		_ZN40_INTERNAL_b93d66e5_4_k_cu_f04c56e7_184184cuda3std6ranges3__45__cpo9iter_moveE,(_ZN40_INTERNAL_b93d66e5_4_k_cu_f04c56e7_184184cuda3std3__45__cpo5beginE - _ZN40_INTERNAL_b93d66e5_4_k_cu_f04c56e7_184184cuda3std6ranges3__45__cpo9iter_moveE)
_ZN40_INTERNAL_b93d66e5_4_k_cu_f04c56e7_184184cuda3std6ranges3__45__cpo9iter_moveE:
	.zero		1
	.type		_ZN40_INTERNAL_b93d66e5_4_k_cu_f04c56e7_184184cuda3std3__45__cpo5beginE,@object
	.size		_ZN40_INTERNAL_b93d66e5_4_k_cu_f04c56e7_184184cuda3std3__45__cpo5beginE,(_ZN40_INTERNAL_b93d66e5_4_k_cu_f04c56e7_184184cuda3std3__442_GLOBAL__N__b93d66e5_4_k_cu_f04c56e7_184186ignoreE - _ZN40_INTERNAL_b93d66e5_4_k_cu_f04c56e7_184184cuda3std3__45__cpo5beginE)
_ZN40_INTERNAL_b93d66e5_4_k_cu_f04c56e7_184184cuda3std3__45__cpo5beginE:
	.zero		1
	.type		_ZN40_INTERNAL_b93d66e5_4_k_cu_f04c56e7_184184cuda3std3__442_GLOBAL__N__b93d66e5_4_k_cu_f04c56e7_184186ignoreE,@object
	.size		_ZN40_INTERNAL_b93d66e5_4_k_cu_f04c56e7_184184cuda3std3__442_GLOBAL__N__b93d66e5_4_k_cu_f04c56e7_184186ignoreE,(_ZN40_INTERNAL_b93d66e5_4_k_cu_f04c56e7_184184cute7productE - _ZN40_INTERNAL_b93d66e5_4_k_cu_f04c56e7_184184cuda3std3__442_GLOBAL__N__b93d66e5_4_k_cu_f04c56e7_184186ignoreE)
_ZN40_INTERNAL_b93d66e5_4_k_cu_f04c56e7_184184cuda3std3__442_GLOBAL__N__b93d66e5_4_k_cu_f04c56e7_184186ignoreE:
	.zero		1
	.type		_ZN40_INTERNAL_b93d66e5_4_k_cu_f04c56e7_184184cute7productE,@object
	.size		_ZN40_INTERNAL_b93d66e5_4_k_cu_f04c56e7_184184cute7productE,(_ZN40_INTERNAL_b93d66e5_4_k_cu_f04c56e7_184184cuda3std3__45__cpo3endE - _ZN40_INTERNAL_b93d66e5_4_k_cu_f04c56e7_184184cute7productE)
_ZN40_INTERNAL_b93d66e5_4_k_cu_f04c56e7_184184cute7productE:
	.zero		1
	.type		_ZN40_INTERNAL_b93d66e5_4_k_cu_f04c56e7_184184cuda3std3__45__cpo3endE,@object
	.size		_ZN40_INTERNAL_b93d66e5_4_k_cu_f04c56e7_184184cuda3std3__45__cpo3endE,(_ZN40_INTERNAL_b93d66e5_4_k_cu_f04c56e7_184184cuda3std3__419piecewise_constructE - _ZN40_INTERNAL_b93d66e5_4_k_cu_f04c56e7_184184cuda3std3__45__cpo3endE)
_ZN40_INTERNAL_b93d66e5_4_k_cu_f04c56e7_184184cuda3std3__45__cpo3endE:
	.zero		1
	.type		_ZN40_INTERNAL_b93d66e5_4_k_cu_f04c56e7_184184cuda3std3__419piecewise_constructE,@object
	.size		_ZN40_INTERNAL_b93d66e5_4_k_cu_f04c56e7_184184cuda3std3__419piecewise_constructE,(_ZN40_INTERNAL_b93d66e5_4_k_cu_f04c56e7_184184cuda3std3__45__cpo4cendE - _ZN40_INTERNAL_b93d66e5_4_k_cu_f04c56e7_184184cuda3std3__419piecewise_constructE)
_ZN40_INTERNAL_b93d66e5_4_k_cu_f04c56e7_184184cuda3std3__419piecewise_constructE:
	.zero		1
	.type		_ZN40_INTERNAL_b93d66e5_4_k_cu_f04c56e7_184184cuda3std3__45__cpo4cendE,@object
	.size		_ZN40_INTERNAL_b93d66e5_4_k_cu_f04c56e7_184184cuda3std3__45__cpo4cendE,(_ZN40_INTERNAL_b93d66e5_4_k_cu_f04c56e7_184184cuda3std6ranges3__45__cpo4swapE - _ZN40_INTERNAL_b93d66e5_4_k_cu_f04c56e7_184184cuda3std3__45__cpo4cendE)
_ZN40_INTERNAL_b93d66e5_4_k_cu_f04c56e7_184184cuda3std3__45__cpo4cendE:
	.zero		1
	.type		_ZN40_INTERNAL_b93d66e5_4_k_cu_f04c56e7_184184cuda3std6ranges3__45__cpo4swapE,@object
	.size		_ZN40_INTERNAL_b93d66e5_4_k_cu_f04c56e7_184184cuda3std6ranges3__45__cpo4swapE,(.L_10 - _ZN40_INTERNAL_b93d66e5_4_k_cu_f04c56e7_184184cuda3std6ranges3__45__cpo4swapE)
_ZN40_INTERNAL_b93d66e5_4_k_cu_f04c56e7_184184cuda3std6ranges3__45__cpo4swapE:
	.zero		1
.L_10:


//--------------------- .nv.constant0._ZN7cutlass13device_kernelINS_4gemm6kernel13GemmUniversalIN4cute5tupleIJiiiiEEENS1_10collective13CollectiveMmaINS1_35MainloopSm100TmaUmmaWarpSpecializedILi12ELi2ELi4ENS5_IJNS4_1CILi1EEENSA_ILi4EEESB_EEEEENS5_IJNSA_ILi128EEESF_NSA_ILi64EEEEEEaNS5_IJlSB_lEEEaSI_NS4_8TiledMMAINS4_8MMA_AtomIJNS4_15SM100_MMA_S8_SSIaaiLi128ELi128ELNS4_4UMMA5MajorE0ELSN_0ELNSM_8SaturateE0EEEEEENS4_6LayoutINS5_IJSB_SB_SB_EEENS5_IJNSA_ILi0EEEST_ST_EEEEENS5_IJNS4_10UnderscoreESW_SW_EEEEENS4_23SM90_TMA_LOAD_MULTICASTENS4_14ComposedLayoutINS4_7SwizzleILi2ELi4ELi3EEENS4_18smem_ptr_flag_bitsILi8EEENSR_INS5_IJNSA_ILi8EEESG_EEENS5_IJSG_SB_EEEEEEEvNS4_8identityENS4_13SM90_TMA_LOADES19_vS1A_EENS_8epilogue10collective18CollectiveEpilogueINS1D_23Sm100TmaWarpSpecializedILi2ELi2ELi64ELb0ELb0EEEJSH_NS5_IJNSR_ISF_SB_EENSR_ISG_SB_EEEEEaSI_aSI_NS1D_6fusion15FusionCallbacksIS1H_NS1L_17LinearCombinationIaiaiLNS_15FloatRoundStyleE2EEESH_S1K_JEEENS4_5SM1004TMEM4LOAD26SM100_TMEM_LOAD_32dp32b64xES1B_S19_NS4_39AutoVectorizingCopyWithAssumedAlignmentILi128EEENS4_14SM90_TMA_STOREES19_S1W_S1W_EEEvvEEEEvNT_6ParamsE --------------------------
	.section	.nv.constant0._ZN7cutlass13device_kernelINS_4gemm6kernel13GemmUniversalIN4cute5tupleIJiiiiEEENS1_10collective13CollectiveMmaINS1_35MainloopSm100TmaUmmaWarpSpecializedILi12ELi2ELi4ENS5_IJNS4_1CILi1EEENSA_ILi4EEESB_EEEEENS5_IJNSA_ILi128EEESF_NSA_ILi64EEEEEEaNS5_IJlSB_lEEEaSI_NS4_8TiledMMAINS4_8MMA_AtomIJNS4_15SM100_MMA_S8_SSIaaiLi128ELi128ELNS4_4UMMA5MajorE0ELSN_0ELNSM_8SaturateE0EEEEEENS4_6LayoutINS5_IJSB_SB_SB_EEENS5_IJNSA_ILi0EEEST_ST_EEEEENS5_IJNS4_10UnderscoreESW_SW_EEEEENS4_23SM90_TMA_LOAD_MULTICASTENS4_14ComposedLayoutINS4_7SwizzleILi2ELi4ELi3EEENS4_18smem_ptr_flag_bitsILi8EEENSR_INS5_IJNSA_ILi8EEESG_EEENS5_IJSG_SB_EEEEEEEvNS4_8identityENS4_13SM90_TMA_LOADES19_vS1A_EENS_8epilogue10collective18CollectiveEpilogueINS1D_23Sm100TmaWarpSpecializedILi2ELi2ELi64ELb0ELb0EEEJSH_NS5_IJNSR_ISF_SB_EENSR_ISG_SB_EEEEEaSI_aSI_NS1D_6fusion15FusionCallbacksIS1H_NS1L_17LinearCombinationIaiaiLNS_15FloatRoundStyleE2EEESH_S1K_JEEENS4_5SM1004TMEM4LOAD26SM100_TMEM_LOAD_32dp32b64xES1B_S19_NS4_39AutoVectorizingCopyWithAssumedAlignmentILi128EEENS4_14SM90_TMA_STOREES19_S1W_S1W_EEEvvEEEEvNT_6ParamsE,"a",@progbits
	.sectionflags	@""
	.align	4
.nv.constant0._ZN7cutlass13device_kernelINS_4gemm6kernel13GemmUniversalIN4cute5tupleIJiiiiEEENS1_10collective13CollectiveMmaINS1_35MainloopSm100TmaUmmaWarpSpecializedILi12ELi2ELi4ENS5_IJNS4_1CILi1EEENSA_ILi4EEESB_EEEEENS5_IJNSA_ILi128EEESF_NSA_ILi64EEEEEEaNS5_IJlSB_lEEEaSI_NS4_8TiledMMAINS4_8MMA_AtomIJNS4_15SM100_MMA_S8_SSIaaiLi128ELi128ELNS4_4UMMA5MajorE0ELSN_0ELNSM_8SaturateE0EEEEEENS4_6LayoutINS5_IJSB_SB_SB_EEENS5_IJNSA_ILi0EEEST_ST_EEEEENS5_IJNS4_10UnderscoreESW_SW_EEEEENS4_23SM90_TMA_LOAD_MULTICASTENS4_14ComposedLayoutINS4_7SwizzleILi2ELi4ELi3EEENS4_18smem_ptr_flag_bitsILi8EEENSR_INS5_IJNSA_ILi8EEESG_EEENS5_IJSG_SB_EEEEEEEvNS4_8identityENS4_13SM90_TMA_LOADES19_vS1A_EENS_8epilogue10collective18CollectiveEpilogueINS1D_23Sm100TmaWarpSpecializedILi2ELi2ELi64ELb0ELb0EEEJSH_NS5_IJNSR_ISF_SB_EENSR_ISG_SB_EEEEEaSI_aSI_NS1D_6fusion15FusionCallbacksIS1H_NS1L_17LinearCombinationIaiaiLNS_15FloatRoundStyleE2EEESH_S1K_JEEENS4_5SM1004TMEM4LOAD26SM100_TMEM_LOAD_32dp32b64xES1B_S19_NS4_39AutoVectorizingCopyWithAssumedAlignmentILi128EEENS4_14SM90_TMA_STOREES19_S1W_S1W_EEEvvEEEEvNT_6ParamsE:
	.zero		2944


//--------------------- SYMBOLS --------------------------

	.type		.nv.reservedSmem.offset0,@object
	.size		.nv.reservedSmem.offset0,0x4
	.type		.nv.reservedSmem.cap,@object
	.size		.nv.reservedSmem.cap,0x4
	.type		__assertfail,@function
